//
// Generated by NVIDIA NVVM Compiler
//
// Compiler Build ID: CL-36424714
// Cuda compilation tools, release 13.0, V13.0.88
// Based on NVVM 20.0.0
//

.version 9.0
.target sm_100
.address_size 64

	// .globl	_Z13projectKernelPdPfS0_S_S_biiiiidiiiiS_S_

.visible .entry _Z13projectKernelPdPfS0_S_S_biiiiidiiiiS_S_(
	.param .u64 .ptr .align 1 _Z13projectKernelPdPfS0_S_S_biiiiidiiiiS_S__param_0,
	.param .u64 .ptr .align 1 _Z13projectKernelPdPfS0_S_S_biiiiidiiiiS_S__param_1,
	.param .u64 .ptr .align 1 _Z13projectKernelPdPfS0_S_S_biiiiidiiiiS_S__param_2,
	.param .u64 .ptr .align 1 _Z13projectKernelPdPfS0_S_S_biiiiidiiiiS_S__param_3,
	.param .u64 .ptr .align 1 _Z13projectKernelPdPfS0_S_S_biiiiidiiiiS_S__param_4,
	.param .u8 _Z13projectKernelPdPfS0_S_S_biiiiidiiiiS_S__param_5,
	.param .u32 _Z13projectKernelPdPfS0_S_S_biiiiidiiiiS_S__param_6,
	.param .u32 _Z13projectKernelPdPfS0_S_S_biiiiidiiiiS_S__param_7,
	.param .u32 _Z13projectKernelPdPfS0_S_S_biiiiidiiiiS_S__param_8,
	.param .u32 _Z13projectKernelPdPfS0_S_S_biiiiidiiiiS_S__param_9,
	.param .u32 _Z13projectKernelPdPfS0_S_S_biiiiidiiiiS_S__param_10,
	.param .f64 _Z13projectKernelPdPfS0_S_S_biiiiidiiiiS_S__param_11,
	.param .u32 _Z13projectKernelPdPfS0_S_S_biiiiidiiiiS_S__param_12,
	.param .u32 _Z13projectKernelPdPfS0_S_S_biiiiidiiiiS_S__param_13,
	.param .u32 _Z13projectKernelPdPfS0_S_S_biiiiidiiiiS_S__param_14,
	.param .u32 _Z13projectKernelPdPfS0_S_S_biiiiidiiiiS_S__param_15,
	.param .u64 .ptr .align 1 _Z13projectKernelPdPfS0_S_S_biiiiidiiiiS_S__param_16,
	.param .u64 .ptr .align 1 _Z13projectKernelPdPfS0_S_S_biiiiidiiiiS_S__param_17
)
{
	.reg .pred 	%p<76>;
	.reg .b16 	%rs<4>;
	.reg .b32 	%r<194>;
	.reg .b32 	%f<7>;
	.reg .b64 	%rd<43>;
	.reg .b64 	%fd<311>;

	ld.param.u64 	%rd6, [_Z13projectKernelPdPfS0_S_S_biiiiidiiiiS_S__param_1];
	ld.param.u64 	%rd7, [_Z13projectKernelPdPfS0_S_S_biiiiidiiiiS_S__param_2];
	ld.param.u32 	%r99, [_Z13projectKernelPdPfS0_S_S_biiiiidiiiiS_S__param_6];
	ld.param.u32 	%r101, [_Z13projectKernelPdPfS0_S_S_biiiiidiiiiS_S__param_8];
	ld.param.u32 	%r103, [_Z13projectKernelPdPfS0_S_S_biiiiidiiiiS_S__param_10];
	ld.param.u32 	%r104, [_Z13projectKernelPdPfS0_S_S_biiiiidiiiiS_S__param_12];
	ld.param.u32 	%r105, [_Z13projectKernelPdPfS0_S_S_biiiiidiiiiS_S__param_13];
	ld.param.u32 	%r106, [_Z13projectKernelPdPfS0_S_S_biiiiidiiiiS_S__param_14];
	ld.param.u32 	%r107, [_Z13projectKernelPdPfS0_S_S_biiiiidiiiiS_S__param_15];
	cvta.to.global.u64 	%rd1, %rd7;
	cvta.to.global.u64 	%rd2, %rd6;
	mov.u32 	%r108, %ctaid.y;
	mov.u32 	%r1, %ntid.y;
	mul.lo.s32 	%r109, %r108, %r1;
	mov.u32 	%r110, %tid.y;
	mad.lo.s32 	%r168, %r109, %r107, %r110;
	mov.u32 	%r111, %ctaid.x;
	mov.u32 	%r112, %ntid.x;
	mov.u32 	%r113, %tid.x;
	mad.lo.s32 	%r3, %r111, %r112, %r113;
	setp.lt.s32 	%p1, %r107, 1;
	@%p1 bra 	$L__BB0_94;
	ld.param.u32 	%r161, [_Z13projectKernelPdPfS0_S_S_biiiiidiiiiS_S__param_7];
	setp.gt.s32 	%p2, %r161, 1;
	cvt.rn.f64.u32 	%fd1, %r161;
	mul.f64 	%fd2, %fd1, 0d3FE0000000000000;
	cvt.rn.f64.s32 	%fd3, %r3;
	div.rn.f64 	%fd4, %fd3, %fd1;
	sub.s32 	%r114, %r3, %r161;
	cvt.rn.f64.s32 	%fd108, %r114;
	div.rn.f64 	%fd5, %fd108, %fd1;
	cvt.rn.f64.s32 	%fd6, %r103;
	cvt.rn.f64.s32 	%fd7, %r106;
	cvt.rn.f64.s32 	%fd8, %r105;
	cvt.rn.f64.s32 	%fd9, %r104;
	shl.b32 	%r4, %r99, 1;
	mul.lo.s32 	%r5, %r99, %r99;
	mul.lo.s32 	%r6, %r5, %r99;
	@%p2 bra 	$L__BB0_33;
	mov.b32 	%r167, 0;
$L__BB0_3:
	ld.param.f64 	%fd282, [_Z13projectKernelPdPfS0_S_S_biiiiidiiiiS_S__param_11];
	ld.param.u32 	%r166, [_Z13projectKernelPdPfS0_S_S_biiiiidiiiiS_S__param_9];
	setp.ltu.f64 	%p52, %fd282, 0d0000000000000000;
	setp.ge.s32 	%p53, %r3, %r101;
	setp.ge.s32 	%p54, %r168, %r166;
	or.pred  	%p55, %p54, %p53;
	or.pred  	%p56, %p55, %p52;
	@%p56 bra 	$L__BB0_32;
	ld.param.u64 	%rd40, [_Z13projectKernelPdPfS0_S_S_biiiiidiiiiS_S__param_3];
	cvta.to.global.u64 	%rd25, %rd40;
	ld.global.f64 	%fd228, [%rd25+40];
	ld.global.f64 	%fd229, [%rd25+16];
	mul.f64 	%fd230, %fd229, 0d0000000000000000;
	fma.rn.f64 	%fd231, %fd228, 0d0000000000000000, %fd230;
	mul.f64 	%fd232, %fd231, %fd6;
	sub.f64 	%fd10, %fd232, %fd7;
	ld.global.f64 	%fd233, [%rd25+32];
	ld.global.f64 	%fd234, [%rd25+8];
	mul.f64 	%fd235, %fd234, 0d0000000000000000;
	fma.rn.f64 	%fd236, %fd233, 0d0000000000000000, %fd235;
	mul.f64 	%fd237, %fd236, %fd6;
	sub.f64 	%fd11, %fd237, %fd8;
	ld.global.f64 	%fd238, [%rd25+24];
	ld.global.f64 	%fd239, [%rd25];
	mul.f64 	%fd240, %fd239, 0d0000000000000000;
	fma.rn.f64 	%fd241, %fd238, 0d0000000000000000, %fd240;
	mul.f64 	%fd242, %fd241, %fd6;
	sub.f64 	%fd12, %fd242, %fd9;
	add.f64 	%fd243, %fd12, 0dC000000000000000;
	cvt.rpi.f64.f64 	%fd244, %fd243;
	cvt.rzi.s32.f64 	%r146, %fd244;
	add.f64 	%fd245, %fd11, 0dC000000000000000;
	cvt.rpi.f64.f64 	%fd246, %fd245;
	cvt.rzi.s32.f64 	%r9, %fd246;
	add.f64 	%fd247, %fd10, 0dC000000000000000;
	cvt.rpi.f64.f64 	%fd248, %fd247;
	cvt.rzi.s32.f64 	%r169, %fd248;
	add.s32 	%r147, %r169, 3;
	add.s32 	%r148, %r9, 3;
	add.s32 	%r149, %r146, 3;
	max.s32 	%r150, %r146, %r149;
	max.s32 	%r11, %r9, %r148;
	max.s32 	%r12, %r169, %r147;
	sub.s32 	%r13, %r146, %r150;
	add.s32 	%r14, %r146, -1;
	sub.s32 	%r15, 1, %r146;
	sub.s32 	%r16, %r4, %r146;
	mov.f64 	%fd283, 0d0000000000000000;
	mov.f64 	%fd284, %fd283;
$L__BB0_5:
	setp.lt.s32 	%p57, %r169, 0;
	@%p57 bra 	$L__BB0_7;
	setp.lt.s32 	%p58, %r169, %r99;
	not.b32 	%r151, %r169;
	add.s32 	%r152, %r4, %r151;
	selp.b32 	%r170, %r169, %r152, %p58;
	bra.uni 	$L__BB0_8;
$L__BB0_7:
	not.b32 	%r170, %r169;
$L__BB0_8:
	mul.lo.s32 	%r21, %r170, %r5;
	mov.f64 	%fd285, 0d0000000000000000;
	mov.u32 	%r171, %r9;
	mov.f64 	%fd286, %fd285;
$L__BB0_9:
	setp.lt.s32 	%p59, %r171, 0;
	@%p59 bra 	$L__BB0_11;
	setp.lt.s32 	%p60, %r171, %r99;
	not.b32 	%r153, %r171;
	add.s32 	%r154, %r4, %r153;
	selp.b32 	%r172, %r171, %r154, %p60;
	bra.uni 	$L__BB0_12;
$L__BB0_11:
	not.b32 	%r172, %r171;
$L__BB0_12:
	mad.lo.s32 	%r26, %r172, %r99, %r21;
	mov.f64 	%fd287, 0d0000000000000000;
	mov.u32 	%r173, %r16;
	mov.u32 	%r174, %r15;
	mov.u32 	%r175, %r14;
	mov.u32 	%r176, %r13;
	mov.f64 	%fd288, %fd287;
$L__BB0_13:
	add.s32 	%r175, %r175, 1;
	setp.lt.s32 	%p61, %r175, 0;
	@%p61 bra 	$L__BB0_15;
	setp.lt.s32 	%p62, %r175, %r99;
	add.s32 	%r155, %r173, -1;
	selp.b32 	%r177, %r175, %r155, %p62;
	bra.uni 	$L__BB0_16;
$L__BB0_15:
	add.s32 	%r177, %r174, -2;
$L__BB0_16:
	add.s32 	%r35, %r26, %r177;
	setp.ge.s32 	%p63, %r35, %r6;
	@%p63 bra 	$L__BB0_94;
	mul.wide.s32 	%rd26, %r35, 4;
	add.s64 	%rd27, %rd2, %rd26;
	ld.global.f32 	%f1, [%rd27];
	add.s64 	%rd28, %rd1, %rd26;
	ld.global.f32 	%f2, [%rd28];
	cvt.rn.f64.s32 	%fd251, %r175;
	sub.f64 	%fd19, %fd12, %fd251;
	abs.f64 	%fd20, %fd19;
	setp.lt.f64 	%p64, %fd20, 0d3FF0000000000000;
	@%p64 bra 	$L__BB0_19;
	setp.lt.f64 	%p65, %fd20, 0d4000000000000000;
	add.f64 	%fd252, %fd20, 0dC000000000000000;
	mul.f64 	%fd253, %fd252, %fd252;
	mul.f64 	%fd254, %fd252, %fd253;
	mul.f64 	%fd255, %fd254, 0dBFC5555555555555;
	selp.f64 	%fd289, %fd255, 0d0000000000000000, %p65;
	bra.uni 	$L__BB0_20;
$L__BB0_19:
	mul.f64 	%fd256, %fd19, %fd19;
	add.f64 	%fd257, %fd20, 0dC000000000000000;
	mul.f64 	%fd258, %fd256, %fd257;
	fma.rn.f64 	%fd289, %fd258, 0d3FE0000000000000, 0d3FE5555555555555;
$L__BB0_20:
	cvt.f64.f32 	%fd259, %f1;
	fma.rn.f64 	%fd288, %fd289, %fd259, %fd288;
	cvt.f64.f32 	%fd260, %f2;
	fma.rn.f64 	%fd287, %fd289, %fd260, %fd287;
	add.s32 	%r176, %r176, 1;
	add.s32 	%r174, %r174, -1;
	add.s32 	%r173, %r173, -1;
	setp.ne.s32 	%p66, %r176, 1;
	@%p66 bra 	$L__BB0_13;
	cvt.rn.f64.s32 	%fd261, %r171;
	sub.f64 	%fd26, %fd11, %fd261;
	abs.f64 	%fd27, %fd26;
	setp.lt.f64 	%p67, %fd27, 0d3FF0000000000000;
	@%p67 bra 	$L__BB0_23;
	setp.lt.f64 	%p68, %fd27, 0d4000000000000000;
	add.f64 	%fd262, %fd27, 0dC000000000000000;
	mul.f64 	%fd263, %fd262, %fd262;
	mul.f64 	%fd264, %fd262, %fd263;
	mul.f64 	%fd265, %fd264, 0dBFC5555555555555;
	selp.f64 	%fd290, %fd265, 0d0000000000000000, %p68;
	bra.uni 	$L__BB0_24;
$L__BB0_23:
	mul.f64 	%fd266, %fd26, %fd26;
	add.f64 	%fd267, %fd27, 0dC000000000000000;
	mul.f64 	%fd268, %fd266, %fd267;
	fma.rn.f64 	%fd290, %fd268, 0d3FE0000000000000, 0d3FE5555555555555;
$L__BB0_24:
	fma.rn.f64 	%fd286, %fd288, %fd290, %fd286;
	fma.rn.f64 	%fd285, %fd287, %fd290, %fd285;
	add.s32 	%r39, %r171, 1;
	setp.ne.s32 	%p69, %r171, %r11;
	mov.u32 	%r171, %r39;
	@%p69 bra 	$L__BB0_9;
	cvt.rn.f64.s32 	%fd269, %r169;
	sub.f64 	%fd33, %fd10, %fd269;
	abs.f64 	%fd34, %fd33;
	setp.lt.f64 	%p70, %fd34, 0d3FF0000000000000;
	@%p70 bra 	$L__BB0_27;
	setp.lt.f64 	%p71, %fd34, 0d4000000000000000;
	add.f64 	%fd270, %fd34, 0dC000000000000000;
	mul.f64 	%fd271, %fd270, %fd270;
	mul.f64 	%fd272, %fd270, %fd271;
	mul.f64 	%fd273, %fd272, 0dBFC5555555555555;
	selp.f64 	%fd291, %fd273, 0d0000000000000000, %p71;
	bra.uni 	$L__BB0_28;
$L__BB0_27:
	mul.f64 	%fd274, %fd33, %fd33;
	add.f64 	%fd275, %fd34, 0dC000000000000000;
	mul.f64 	%fd276, %fd274, %fd275;
	fma.rn.f64 	%fd291, %fd276, 0d3FE0000000000000, 0d3FE5555555555555;
$L__BB0_28:
	fma.rn.f64 	%fd284, %fd286, %fd291, %fd284;
	fma.rn.f64 	%fd283, %fd285, %fd291, %fd283;
	add.s32 	%r40, %r169, 1;
	setp.ne.s32 	%p72, %r169, %r12;
	mov.u32 	%r169, %r40;
	@%p72 bra 	$L__BB0_5;
	ld.param.s8 	%rs3, [_Z13projectKernelPdPfS0_S_S_biiiiidiiiiS_S__param_5];
	setp.eq.s16 	%p73, %rs3, 0;
	add.s32 	%r156, %r168, %r3;
	and.b32  	%r157, %r156, 1;
	setp.eq.b32 	%p74, %r157, 1;
	selp.f64 	%fd292, 0dBFF0000000000000, 0d3FF0000000000000, %p74;
	@%p73 bra 	$L__BB0_31;
	ld.param.u64 	%rd42, [_Z13projectKernelPdPfS0_S_S_biiiiidiiiiS_S__param_4];
	mad.lo.s32 	%r158, %r168, %r101, %r3;
	cvta.to.global.u64 	%rd29, %rd42;
	mul.wide.s32 	%rd30, %r158, 8;
	add.s64 	%rd31, %rd29, %rd30;
	ld.global.f64 	%fd277, [%rd31];
	mul.f64 	%fd292, %fd292, %fd277;
$L__BB0_31:
	ld.param.u64 	%rd37, [_Z13projectKernelPdPfS0_S_S_biiiiidiiiiS_S__param_0];
	mul.f64 	%fd278, %fd284, %fd292;
	mad.lo.s32 	%r159, %r168, %r101, %r3;
	shl.b32 	%r160, %r159, 1;
	cvta.to.global.u64 	%rd32, %rd37;
	mul.wide.s32 	%rd33, %r160, 8;
	add.s64 	%rd34, %rd32, %rd33;
	st.global.f64 	[%rd34], %fd278;
	mul.f64 	%fd279, %fd283, %fd292;
	st.global.f64 	[%rd34+8], %fd279;
$L__BB0_32:
	add.s32 	%r168, %r168, %r1;
	add.s32 	%r167, %r167, 1;
	setp.eq.s32 	%p75, %r167, %r107;
	@%p75 bra 	$L__BB0_94;
	bra.uni 	$L__BB0_3;
$L__BB0_33:
	ld.param.s8 	%rs2, [_Z13projectKernelPdPfS0_S_S_biiiiidiiiiS_S__param_5];
	setp.eq.s16 	%p3, %rs2, 0;
	@%p3 bra 	$L__BB0_40;
	setp.ltu.f64 	%p4, %fd2, %fd3;
	selp.f64 	%fd43, %fd5, %fd4, %p4;
	mov.b32 	%r186, 0;
$L__BB0_35:
	ld.param.u32 	%r164, [_Z13projectKernelPdPfS0_S_S_biiiiidiiiiS_S__param_9];
	setp.ge.s32 	%p5, %r3, %r101;
	setp.ge.s32 	%p6, %r168, %r164;
	or.pred  	%p7, %p5, %p6;
	@%p7 bra 	$L__BB0_93;
	ld.param.f64 	%fd280, [_Z13projectKernelPdPfS0_S_S_biiiiidiiiiS_S__param_11];
	ld.param.u32 	%r162, [_Z13projectKernelPdPfS0_S_S_biiiiidiiiiS_S__param_7];
	cvt.rn.f64.s32 	%fd109, %r168;
	setp.ltu.f64 	%p8, %fd2, %fd109;
	sub.s32 	%r116, %r168, %r162;
	cvt.rn.f64.s32 	%fd110, %r116;
	selp.f64 	%fd111, %fd110, %fd109, %p8;
	div.rn.f64 	%fd76, %fd111, %fd1;
	mul.f64 	%fd112, %fd43, %fd43;
	fma.rn.f64 	%fd113, %fd76, %fd76, %fd112;
	setp.gtu.f64 	%p9, %fd113, %fd280;
	@%p9 bra 	$L__BB0_93;
	ld.param.u64 	%rd38, [_Z13projectKernelPdPfS0_S_S_biiiiidiiiiS_S__param_3];
	cvta.to.global.u64 	%rd8, %rd38;
	ld.global.f64 	%fd115, [%rd8+40];
	ld.global.f64 	%fd116, [%rd8+16];
	mul.f64 	%fd117, %fd43, %fd116;
	fma.rn.f64 	%fd118, %fd76, %fd115, %fd117;
	mul.f64 	%fd119, %fd118, %fd6;
	sub.f64 	%fd77, %fd119, %fd7;
	ld.global.f64 	%fd120, [%rd8+32];
	ld.global.f64 	%fd121, [%rd8+8];
	mul.f64 	%fd122, %fd43, %fd121;
	fma.rn.f64 	%fd123, %fd76, %fd120, %fd122;
	mul.f64 	%fd124, %fd123, %fd6;
	sub.f64 	%fd78, %fd124, %fd8;
	ld.global.f64 	%fd125, [%rd8+24];
	ld.global.f64 	%fd126, [%rd8];
	mul.f64 	%fd127, %fd43, %fd126;
	fma.rn.f64 	%fd128, %fd76, %fd125, %fd127;
	mul.f64 	%fd129, %fd128, %fd6;
	sub.f64 	%fd79, %fd129, %fd9;
	add.f64 	%fd130, %fd79, 0dC000000000000000;
	cvt.rpi.f64.f64 	%fd131, %fd130;
	cvt.rzi.s32.f64 	%r73, %fd131;
	add.f64 	%fd132, %fd78, 0dC000000000000000;
	cvt.rpi.f64.f64 	%fd133, %fd132;
	cvt.rzi.s32.f64 	%r74, %fd133;
	add.f64 	%fd134, %fd77, 0dC000000000000000;
	cvt.rpi.f64.f64 	%fd135, %fd134;
	cvt.rzi.s32.f64 	%r188, %fd135;
	add.s32 	%r117, %r188, 3;
	add.s32 	%r118, %r74, 3;
	add.s32 	%r119, %r73, 3;
	max.s32 	%r76, %r73, %r119;
	max.s32 	%r77, %r74, %r118;
	max.s32 	%r78, %r188, %r117;
	mov.f64 	%fd302, 0d0000000000000000;
	mov.f64 	%fd303, %fd302;
$L__BB0_38:
	setp.gt.s32 	%p10, %r188, -1;
	@%p10 bra 	$L__BB0_70;
	not.b32 	%r189, %r188;
	bra.uni 	$L__BB0_71;
$L__BB0_40:
	setp.ltu.f64 	%p28, %fd2, %fd3;
	selp.f64 	%fd44, %fd5, %fd4, %p28;
	mov.b32 	%r178, 0;
$L__BB0_41:
	ld.param.u32 	%r165, [_Z13projectKernelPdPfS0_S_S_biiiiidiiiiS_S__param_9];
	setp.ge.s32 	%p29, %r3, %r101;
	setp.ge.s32 	%p30, %r168, %r165;
	or.pred  	%p31, %p29, %p30;
	@%p31 bra 	$L__BB0_69;
	ld.param.f64 	%fd281, [_Z13projectKernelPdPfS0_S_S_biiiiidiiiiS_S__param_11];
	ld.param.u32 	%r163, [_Z13projectKernelPdPfS0_S_S_biiiiidiiiiS_S__param_7];
	cvt.rn.f64.s32 	%fd169, %r168;
	setp.ltu.f64 	%p32, %fd2, %fd169;
	sub.s32 	%r131, %r168, %r163;
	cvt.rn.f64.s32 	%fd170, %r131;
	selp.f64 	%fd171, %fd170, %fd169, %p32;
	div.rn.f64 	%fd45, %fd171, %fd1;
	mul.f64 	%fd172, %fd44, %fd44;
	fma.rn.f64 	%fd173, %fd45, %fd45, %fd172;
	setp.gtu.f64 	%p33, %fd173, %fd281;
	@%p33 bra 	$L__BB0_69;
	ld.param.u64 	%rd39, [_Z13projectKernelPdPfS0_S_S_biiiiidiiiiS_S__param_3];
	cvta.to.global.u64 	%rd18, %rd39;
	ld.global.f64 	%fd175, [%rd18+40];
	ld.global.f64 	%fd176, [%rd18+16];
	mul.f64 	%fd177, %fd44, %fd176;
	fma.rn.f64 	%fd178, %fd45, %fd175, %fd177;
	mul.f64 	%fd179, %fd178, %fd6;
	sub.f64 	%fd46, %fd179, %fd7;
	ld.global.f64 	%fd180, [%rd18+32];
	ld.global.f64 	%fd181, [%rd18+8];
	mul.f64 	%fd182, %fd44, %fd181;
	fma.rn.f64 	%fd183, %fd45, %fd180, %fd182;
	mul.f64 	%fd184, %fd183, %fd6;
	sub.f64 	%fd47, %fd184, %fd8;
	ld.global.f64 	%fd185, [%rd18+24];
	ld.global.f64 	%fd186, [%rd18];
	mul.f64 	%fd187, %fd44, %fd186;
	fma.rn.f64 	%fd188, %fd45, %fd185, %fd187;
	mul.f64 	%fd189, %fd188, %fd6;
	sub.f64 	%fd48, %fd189, %fd9;
	add.f64 	%fd190, %fd48, 0dC000000000000000;
	cvt.rpi.f64.f64 	%fd191, %fd190;
	cvt.rzi.s32.f64 	%r45, %fd191;
	add.f64 	%fd192, %fd47, 0dC000000000000000;
	cvt.rpi.f64.f64 	%fd193, %fd192;
	cvt.rzi.s32.f64 	%r46, %fd193;
	add.f64 	%fd194, %fd46, 0dC000000000000000;
	cvt.rpi.f64.f64 	%fd195, %fd194;
	cvt.rzi.s32.f64 	%r180, %fd195;
	add.s32 	%r132, %r180, 3;
	add.s32 	%r133, %r46, 3;
	add.s32 	%r134, %r45, 3;
	max.s32 	%r48, %r45, %r134;
	max.s32 	%r49, %r46, %r133;
	max.s32 	%r50, %r180, %r132;
	mov.f64 	%fd293, 0d0000000000000000;
	mov.f64 	%fd294, %fd293;
$L__BB0_44:
	setp.lt.s32 	%p34, %r180, 0;
	@%p34 bra 	$L__BB0_46;
	setp.lt.s32 	%p35, %r180, %r99;
	not.b32 	%r135, %r180;
	add.s32 	%r136, %r4, %r135;
	selp.b32 	%r181, %r180, %r136, %p35;
	bra.uni 	$L__BB0_47;
$L__BB0_46:
	not.b32 	%r181, %r180;
$L__BB0_47:
	mul.lo.s32 	%r55, %r181, %r5;
	mov.f64 	%fd295, 0d0000000000000000;
	mov.u32 	%r182, %r46;
	mov.f64 	%fd296, %fd295;
$L__BB0_48:
	setp.lt.s32 	%p36, %r182, 0;
	@%p36 bra 	$L__BB0_50;
	setp.lt.s32 	%p37, %r182, %r99;
	not.b32 	%r137, %r182;
	add.s32 	%r138, %r4, %r137;
	selp.b32 	%r183, %r182, %r138, %p37;
	bra.uni 	$L__BB0_51;
$L__BB0_50:
	not.b32 	%r183, %r182;
$L__BB0_51:
	mad.lo.s32 	%r60, %r183, %r99, %r55;
	mov.f64 	%fd297, 0d0000000000000000;
	mov.u32 	%r184, %r45;
	mov.f64 	%fd298, %fd297;
$L__BB0_52:
	setp.lt.s32 	%p38, %r184, 0;
	@%p38 bra 	$L__BB0_54;
	setp.lt.s32 	%p39, %r184, %r99;
	not.b32 	%r139, %r184;
	add.s32 	%r140, %r4, %r139;
	selp.b32 	%r185, %r184, %r140, %p39;
	bra.uni 	$L__BB0_55;
$L__BB0_54:
	not.b32 	%r185, %r184;
$L__BB0_55:
	add.s32 	%r65, %r60, %r185;
	setp.ge.s32 	%p40, %r65, %r6;
	@%p40 bra 	$L__BB0_94;
	mul.wide.s32 	%rd19, %r65, 4;
	add.s64 	%rd20, %rd2, %rd19;
	ld.global.f32 	%f3, [%rd20];
	add.s64 	%rd21, %rd1, %rd19;
	ld.global.f32 	%f4, [%rd21];
	cvt.rn.f64.s32 	%fd198, %r184;
	sub.f64 	%fd55, %fd48, %fd198;
	abs.f64 	%fd56, %fd55;
	setp.lt.f64 	%p41, %fd56, 0d3FF0000000000000;
	@%p41 bra 	$L__BB0_58;
	setp.lt.f64 	%p42, %fd56, 0d4000000000000000;
	add.f64 	%fd199, %fd56, 0dC000000000000000;
	mul.f64 	%fd200, %fd199, %fd199;
	mul.f64 	%fd201, %fd199, %fd200;
	mul.f64 	%fd202, %fd201, 0dBFC5555555555555;
	selp.f64 	%fd299, %fd202, 0d0000000000000000, %p42;
	bra.uni 	$L__BB0_59;
$L__BB0_58:
	mul.f64 	%fd203, %fd55, %fd55;
	add.f64 	%fd204, %fd56, 0dC000000000000000;
	mul.f64 	%fd205, %fd203, %fd204;
	fma.rn.f64 	%fd299, %fd205, 0d3FE0000000000000, 0d3FE5555555555555;
$L__BB0_59:
	cvt.f64.f32 	%fd206, %f3;
	fma.rn.f64 	%fd298, %fd299, %fd206, %fd298;
	cvt.f64.f32 	%fd207, %f4;
	fma.rn.f64 	%fd297, %fd299, %fd207, %fd297;
	add.s32 	%r66, %r184, 1;
	setp.ne.s32 	%p43, %r184, %r48;
	mov.u32 	%r184, %r66;
	@%p43 bra 	$L__BB0_52;
	cvt.rn.f64.s32 	%fd208, %r182;
	sub.f64 	%fd62, %fd47, %fd208;
	abs.f64 	%fd63, %fd62;
	setp.lt.f64 	%p44, %fd63, 0d3FF0000000000000;
	@%p44 bra 	$L__BB0_62;
	setp.lt.f64 	%p45, %fd63, 0d4000000000000000;
	add.f64 	%fd209, %fd63, 0dC000000000000000;
	mul.f64 	%fd210, %fd209, %fd209;
	mul.f64 	%fd211, %fd209, %fd210;
	mul.f64 	%fd212, %fd211, 0dBFC5555555555555;
	selp.f64 	%fd300, %fd212, 0d0000000000000000, %p45;
	bra.uni 	$L__BB0_63;
$L__BB0_62:
	mul.f64 	%fd213, %fd62, %fd62;
	add.f64 	%fd214, %fd63, 0dC000000000000000;
	mul.f64 	%fd215, %fd213, %fd214;
	fma.rn.f64 	%fd300, %fd215, 0d3FE0000000000000, 0d3FE5555555555555;
$L__BB0_63:
	fma.rn.f64 	%fd296, %fd298, %fd300, %fd296;
	fma.rn.f64 	%fd295, %fd297, %fd300, %fd295;
	add.s32 	%r67, %r182, 1;
	setp.ne.s32 	%p46, %r182, %r49;
	mov.u32 	%r182, %r67;
	@%p46 bra 	$L__BB0_48;
	cvt.rn.f64.s32 	%fd216, %r180;
	sub.f64 	%fd69, %fd46, %fd216;
	abs.f64 	%fd70, %fd69;
	setp.lt.f64 	%p47, %fd70, 0d3FF0000000000000;
	@%p47 bra 	$L__BB0_66;
	setp.lt.f64 	%p48, %fd70, 0d4000000000000000;
	add.f64 	%fd217, %fd70, 0dC000000000000000;
	mul.f64 	%fd218, %fd217, %fd217;
	mul.f64 	%fd219, %fd217, %fd218;
	mul.f64 	%fd220, %fd219, 0dBFC5555555555555;
	selp.f64 	%fd301, %fd220, 0d0000000000000000, %p48;
	bra.uni 	$L__BB0_67;
$L__BB0_66:
	mul.f64 	%fd221, %fd69, %fd69;
	add.f64 	%fd222, %fd70, 0dC000000000000000;
	mul.f64 	%fd223, %fd221, %fd222;
	fma.rn.f64 	%fd301, %fd223, 0d3FE0000000000000, 0d3FE5555555555555;
$L__BB0_67:
	fma.rn.f64 	%fd294, %fd296, %fd301, %fd294;
	fma.rn.f64 	%fd293, %fd295, %fd301, %fd293;
	add.s32 	%r68, %r180, 1;
	setp.ne.s32 	%p49, %r180, %r50;
	mov.u32 	%r180, %r68;
	@%p49 bra 	$L__BB0_44;
	ld.param.u64 	%rd36, [_Z13projectKernelPdPfS0_S_S_biiiiidiiiiS_S__param_0];
	add.s32 	%r141, %r168, %r3;
	and.b32  	%r142, %r141, 1;
	setp.eq.b32 	%p50, %r142, 1;
	selp.f64 	%fd224, 0dBFF0000000000000, 0d3FF0000000000000, %p50;
	mul.f64 	%fd225, %fd294, %fd224;
	mad.lo.s32 	%r143, %r168, %r101, %r3;
	shl.b32 	%r144, %r143, 1;
	cvta.to.global.u64 	%rd22, %rd36;
	mul.wide.s32 	%rd23, %r144, 8;
	add.s64 	%rd24, %rd22, %rd23;
	st.global.f64 	[%rd24], %fd225;
	mul.f64 	%fd226, %fd293, %fd224;
	st.global.f64 	[%rd24+8], %fd226;
$L__BB0_69:
	add.s32 	%r168, %r168, %r1;
	add.s32 	%r178, %r178, 1;
	setp.eq.s32 	%p51, %r178, %r107;
	@%p51 bra 	$L__BB0_94;
	bra.uni 	$L__BB0_41;
$L__BB0_70:
	setp.lt.s32 	%p11, %r188, %r99;
	not.b32 	%r120, %r188;
	add.s32 	%r121, %r4, %r120;
	selp.b32 	%r189, %r188, %r121, %p11;
$L__BB0_71:
	mul.lo.s32 	%r83, %r189, %r5;
	mov.f64 	%fd304, 0d0000000000000000;
	mov.u32 	%r190, %r74;
	mov.f64 	%fd305, %fd304;
$L__BB0_72:
	setp.gt.s32 	%p12, %r190, -1;
	@%p12 bra 	$L__BB0_74;
	not.b32 	%r191, %r190;
	bra.uni 	$L__BB0_75;
$L__BB0_74:
	setp.lt.s32 	%p13, %r190, %r99;
	not.b32 	%r122, %r190;
	add.s32 	%r123, %r4, %r122;
	selp.b32 	%r191, %r190, %r123, %p13;
$L__BB0_75:
	mad.lo.s32 	%r88, %r191, %r99, %r83;
	mov.f64 	%fd306, 0d0000000000000000;
	mov.u32 	%r192, %r73;
	mov.f64 	%fd307, %fd306;
$L__BB0_76:
	setp.gt.s32 	%p14, %r192, -1;
	@%p14 bra 	$L__BB0_78;
	not.b32 	%r193, %r192;
	bra.uni 	$L__BB0_79;
$L__BB0_78:
	setp.lt.s32 	%p15, %r192, %r99;
	not.b32 	%r124, %r192;
	add.s32 	%r125, %r4, %r124;
	selp.b32 	%r193, %r192, %r125, %p15;
$L__BB0_79:
	add.s32 	%r93, %r88, %r193;
	setp.ge.s32 	%p16, %r93, %r6;
	@%p16 bra 	$L__BB0_94;
	mul.wide.s32 	%rd9, %r93, 4;
	add.s64 	%rd10, %rd2, %rd9;
	ld.global.f32 	%f5, [%rd10];
	add.s64 	%rd11, %rd1, %rd9;
	ld.global.f32 	%f6, [%rd11];
	cvt.rn.f64.s32 	%fd138, %r192;
	sub.f64 	%fd86, %fd79, %fd138;
	abs.f64 	%fd87, %fd86;
	setp.geu.f64 	%p17, %fd87, 0d3FF0000000000000;
	@%p17 bra 	$L__BB0_82;
	mul.f64 	%fd143, %fd86, %fd86;
	add.f64 	%fd144, %fd87, 0dC000000000000000;
	mul.f64 	%fd145, %fd143, %fd144;
	fma.rn.f64 	%fd308, %fd145, 0d3FE0000000000000, 0d3FE5555555555555;
	bra.uni 	$L__BB0_83;
$L__BB0_82:
	setp.lt.f64 	%p18, %fd87, 0d4000000000000000;
	add.f64 	%fd139, %fd87, 0dC000000000000000;
	mul.f64 	%fd140, %fd139, %fd139;
	mul.f64 	%fd141, %fd139, %fd140;
	mul.f64 	%fd142, %fd141, 0dBFC5555555555555;
	selp.f64 	%fd308, %fd142, 0d0000000000000000, %p18;
$L__BB0_83:
	cvt.f64.f32 	%fd146, %f5;
	fma.rn.f64 	%fd307, %fd308, %fd146, %fd307;
	cvt.f64.f32 	%fd147, %f6;
	fma.rn.f64 	%fd306, %fd308, %fd147, %fd306;
	add.s32 	%r94, %r192, 1;
	setp.ne.s32 	%p19, %r192, %r76;
	mov.u32 	%r192, %r94;
	@%p19 bra 	$L__BB0_76;
	cvt.rn.f64.s32 	%fd148, %r190;
	sub.f64 	%fd93, %fd78, %fd148;
	abs.f64 	%fd94, %fd93;
	setp.geu.f64 	%p20, %fd94, 0d3FF0000000000000;
	@%p20 bra 	$L__BB0_86;
	mul.f64 	%fd153, %fd93, %fd93;
	add.f64 	%fd154, %fd94, 0dC000000000000000;
	mul.f64 	%fd155, %fd153, %fd154;
	fma.rn.f64 	%fd309, %fd155, 0d3FE0000000000000, 0d3FE5555555555555;
	bra.uni 	$L__BB0_87;
$L__BB0_86:
	setp.lt.f64 	%p21, %fd94, 0d4000000000000000;
	add.f64 	%fd149, %fd94, 0dC000000000000000;
	mul.f64 	%fd150, %fd149, %fd149;
	mul.f64 	%fd151, %fd149, %fd150;
	mul.f64 	%fd152, %fd151, 0dBFC5555555555555;
	selp.f64 	%fd309, %fd152, 0d0000000000000000, %p21;
$L__BB0_87:
	fma.rn.f64 	%fd305, %fd307, %fd309, %fd305;
	fma.rn.f64 	%fd304, %fd306, %fd309, %fd304;
	add.s32 	%r95, %r190, 1;
	setp.ne.s32 	%p22, %r190, %r77;
	mov.u32 	%r190, %r95;
	@%p22 bra 	$L__BB0_72;
	cvt.rn.f64.s32 	%fd156, %r188;
	sub.f64 	%fd100, %fd77, %fd156;
	abs.f64 	%fd101, %fd100;
	setp.geu.f64 	%p23, %fd101, 0d3FF0000000000000;
	@%p23 bra 	$L__BB0_90;
	mul.f64 	%fd161, %fd100, %fd100;
	add.f64 	%fd162, %fd101, 0dC000000000000000;
	mul.f64 	%fd163, %fd161, %fd162;
	fma.rn.f64 	%fd310, %fd163, 0d3FE0000000000000, 0d3FE5555555555555;
	bra.uni 	$L__BB0_91;
$L__BB0_90:
	setp.lt.f64 	%p24, %fd101, 0d4000000000000000;
	add.f64 	%fd157, %fd101, 0dC000000000000000;
	mul.f64 	%fd158, %fd157, %fd157;
	mul.f64 	%fd159, %fd157, %fd158;
	mul.f64 	%fd160, %fd159, 0dBFC5555555555555;
	selp.f64 	%fd310, %fd160, 0d0000000000000000, %p24;
$L__BB0_91:
	fma.rn.f64 	%fd303, %fd305, %fd310, %fd303;
	fma.rn.f64 	%fd302, %fd304, %fd310, %fd302;
	add.s32 	%r96, %r188, 1;
	setp.ne.s32 	%p25, %r188, %r78;
	mov.u32 	%r188, %r96;
	@%p25 bra 	$L__BB0_38;
	ld.param.u64 	%rd41, [_Z13projectKernelPdPfS0_S_S_biiiiidiiiiS_S__param_4];
	ld.param.u64 	%rd35, [_Z13projectKernelPdPfS0_S_S_biiiiidiiiiS_S__param_0];
	add.s32 	%r126, %r168, %r3;
	and.b32  	%r127, %r126, 1;
	setp.eq.b32 	%p26, %r127, 1;
	mad.lo.s32 	%r128, %r168, %r101, %r3;
	cvta.to.global.u64 	%rd12, %rd41;
	mul.wide.s32 	%rd13, %r128, 8;
	add.s64 	%rd14, %rd12, %rd13;
	ld.global.f64 	%fd164, [%rd14];
	neg.f64 	%fd165, %fd164;
	selp.f64 	%fd166, %fd165, %fd164, %p26;
	mul.f64 	%fd167, %fd303, %fd166;
	shl.b32 	%r129, %r128, 1;
	cvta.to.global.u64 	%rd15, %rd35;
	mul.wide.s32 	%rd16, %r129, 8;
	add.s64 	%rd17, %rd15, %rd16;
	st.global.f64 	[%rd17], %fd167;
	mul.f64 	%fd168, %fd302, %fd166;
	st.global.f64 	[%rd17+8], %fd168;
$L__BB0_93:
	add.s32 	%r168, %r168, %r1;
	add.s32 	%r186, %r186, 1;
	setp.ne.s32 	%p27, %r186, %r107;
	@%p27 bra 	$L__BB0_35;
$L__BB0_94:
	ret;

}
	// .globl	_Z7onlyCtfPdS_S_ii
.visible .entry _Z7onlyCtfPdS_S_ii(
	.param .u64 .ptr .align 1 _Z7onlyCtfPdS_S_ii_param_0,
	.param .u64 .ptr .align 1 _Z7onlyCtfPdS_S_ii_param_1,
	.param .u64 .ptr .align 1 _Z7onlyCtfPdS_S_ii_param_2,
	.param .u32 _Z7onlyCtfPdS_S_ii_param_3,
	.param .u32 _Z7onlyCtfPdS_S_ii_param_4
)
{
	.reg .pred 	%p<4>;
	.reg .b32 	%r<13>;
	.reg .b64 	%rd<12>;
	.reg .b64 	%fd<11>;

	ld.param.u64 	%rd1, [_Z7onlyCtfPdS_S_ii_param_0];
	ld.param.u64 	%rd2, [_Z7onlyCtfPdS_S_ii_param_1];
	ld.param.u64 	%rd3, [_Z7onlyCtfPdS_S_ii_param_2];
	ld.param.u32 	%r3, [_Z7onlyCtfPdS_S_ii_param_3];
	ld.param.u32 	%r4, [_Z7onlyCtfPdS_S_ii_param_4];
	mov.u32 	%r5, %ctaid.y;
	mov.u32 	%r6, %ntid.y;
	mov.u32 	%r7, %tid.y;
	mad.lo.s32 	%r1, %r5, %r6, %r7;
	mov.u32 	%r8, %ctaid.x;
	mov.u32 	%r9, %ntid.x;
	mov.u32 	%r10, %tid.x;
	mad.lo.s32 	%r2, %r8, %r9, %r10;
	setp.ge.s32 	%p1, %r1, %r4;
	setp.ge.s32 	%p2, %r2, %r3;
	or.pred  	%p3, %p2, %p1;
	@%p3 bra 	$L__BB1_2;
	cvta.to.global.u64 	%rd4, %rd1;
	cvta.to.global.u64 	%rd5, %rd3;
	cvta.to.global.u64 	%rd6, %rd2;
	mad.lo.s32 	%r11, %r3, %r1, %r2;
	shl.b32 	%r12, %r11, 1;
	mul.wide.s32 	%rd7, %r12, 8;
	add.s64 	%rd8, %rd4, %rd7;
	ld.global.f64 	%fd1, [%rd8];
	mul.wide.s32 	%rd9, %r11, 8;
	add.s64 	%rd10, %rd5, %rd9;
	ld.global.f64 	%fd2, [%rd10];
	div.rn.f64 	%fd3, %fd1, %fd2;
	add.s64 	%rd11, %rd6, %rd9;
	ld.global.f64 	%fd4, [%rd11];
	mul.f64 	%fd5, %fd3, %fd4;
	st.global.f64 	[%rd8], %fd5;
	ld.global.f64 	%fd6, [%rd8+8];
	ld.global.f64 	%fd7, [%rd10];
	div.rn.f64 	%fd8, %fd6, %fd7;
	ld.global.f64 	%fd9, [%rd11];
	mul.f64 	%fd10, %fd8, %fd9;
	st.global.f64 	[%rd8+8], %fd10;
$L__BB1_2:
	ret;

}


// ===== COMPILED SASS (sm_100) =====

	.target	sm_100

	.elftype	@"ET_EXEC"


//--------------------- .note.nv.tkinfo           --------------------------
	.section	.note.nv.tkinfo,"",@"SHT_NOTE"
	.sectionflags	@"SHF_NOTE_NV_TKINFO"
	.tkinfo
        /*0018*/ 	.word	0x00000002
        /*0030*/ 	.string	""
        /*0030*/ 	.string	"ptxas"
        /*0030*/ 	.string	"Cuda compilation tools, release 13.0, V13.0.88"
        /*0030*/ 	.string	"Build cuda_13.0.r13.0/compiler.36424714_0"
        /*0030*/ 	.string	"-arch sm_100 -m 64 "



//--------------------- .note.nv.cuinfo           --------------------------
	.section	.note.nv.cuinfo,"",@"SHT_NOTE"
	.sectionflags	@"SHF_NOTE_NV_CUINFO"
        /*0018*/ 	.short	0x0002
        /*001a*/ 	.short	0x0064
        /*001c*/ 	.short	0x0082
	.zero		2


//--------------------- .nv.info                  --------------------------
	.section	.nv.info,"",@"SHT_CUDA_INFO"
	.align	4


	//----- nvinfo : EIATTR_REGCOUNT
	.align		4
        /*0000*/ 	.byte	0x04, 0x2f
        /*0002*/ 	.short	(.L_1 - .L_0)
	.align		4
.L_0:
        /*0004*/ 	.word	index@(_Z13projectKernelPdPfS0_S_S_biiiiidiiiiS_S_)
        /*0008*/ 	.word	0x00000030


	//----- nvinfo : EIATTR_FRAME_SIZE
	.align		4
.L_1:
        /*000c*/ 	.byte	0x04, 0x11
        /*000e*/ 	.short	(.L_3 - .L_2)
	.align		4
.L_2:
        /*0010*/ 	.word	index@($__internal_1_$__cuda_sm20_div_rn_f64_full)
        /*0014*/ 	.word	0x00000000


	//----- nvinfo : EIATTR_FRAME_SIZE
	.align		4
.L_3:
        /*0018*/ 	.byte	0x04, 0x11
        /*001a*/ 	.short	(.L_5 - .L_4)
	.align		4
.L_4:
        /*001c*/ 	.word	index@(_Z13projectKernelPdPfS0_S_S_biiiiidiiiiS_S_)
        /*0020*/ 	.word	0x00000000


	//----- nvinfo : EIATTR_REGCOUNT
	.align		4
.L_5:
        /*0024*/ 	.byte	0x04, 0x2f
        /*0026*/ 	.short	(.L_7 - .L_6)
	.align		4
.L_6:
        /*0028*/ 	.word	index@(_Z7onlyCtfPdS_S_ii)
        /*002c*/ 	.word	0x0000001d


	//----- nvinfo : EIATTR_FRAME_SIZE
	.align		4
.L_7:
        /*0030*/ 	.byte	0x04, 0x11
        /*0032*/ 	.short	(.L_9 - .L_8)
	.align		4
.L_8:
        /*0034*/ 	.word	index@($__internal_0_$__cuda_sm20_div_rn_f64_full)
        /*0038*/ 	.word	0x00000000


	//----- nvinfo : EIATTR_FRAME_SIZE
	.align		4
.L_9:
        /*003c*/ 	.byte	0x04, 0x11
        /*003e*/ 	.short	(.L_11 - .L_10)
	.align		4
.L_10:
        /*0040*/ 	.word	index@(_Z7onlyCtfPdS_S_ii)
        /*0044*/ 	.word	0x00000000


	//----- nvinfo : EIATTR_MIN_STACK_SIZE
	.align		4
.L_11:
        /*0048*/ 	.byte	0x04, 0x12
        /*004a*/ 	.short	(.L_13 - .L_12)
	.align		4
.L_12:
        /*004c*/ 	.word	index@(_Z7onlyCtfPdS_S_ii)
        /*0050*/ 	.word	0x00000000


	//----- nvinfo : EIATTR_MIN_STACK_SIZE
	.align		4
.L_13:
        /*0054*/ 	.byte	0x04, 0x12
        /*0056*/ 	.short	(.L_15 - .L_14)
	.align		4
.L_14:
        /*0058*/ 	.word	index@(_Z13projectKernelPdPfS0_S_S_biiiiidiiiiS_S_)
        /*005c*/ 	.word	0x00000000
.L_15:


//--------------------- .nv.compat                --------------------------
	.section	.nv.compat,"",@"SHT_CUDA_COMPAT_INFO"
	.align	4
        /*0000*/ 	.byte	0x02, 0x09, 0x00, 0x00, 0x02, 0x02, 0x01, 0x00, 0x02, 0x05, 0x05, 0x00, 0x03, 0x07, 0x01, 0x01
        /*0010*/ 	.byte	0x02, 0x03, 0x00, 0x00, 0x02, 0x06, 0x01, 0x00, 0x04, 0x0b, 0x08, 0x00, 0x01, 0x00, 0x00, 0x00
        /*0020*/ 	.byte	0x00, 0x00, 0x00, 0x00


//--------------------- .nv.info._Z7onlyCtfPdS_S_ii --------------------------
	.section	.nv.info._Z7onlyCtfPdS_S_ii,"",@"SHT_CUDA_INFO"
	.sectionflags	@""
	.align	4


	//----- nvinfo : EIATTR_CUDA_API_VERSION
	.align		4
        /*0000*/ 	.byte	0x04, 0x37
        /*0002*/ 	.short	(.L_17 - .L_16)
.L_16:
        /*0004*/ 	.word	0x00000082


	//----- nvinfo : EIATTR_KPARAM_INFO
	.align		4
.L_17:
        /*0008*/ 	.byte	0x04, 0x17
        /*000a*/ 	.short	(.L_19 - .L_18)
.L_18:
        /*000c*/ 	.word	0x00000000
        /*0010*/ 	.short	0x0004
        /*0012*/ 	.short	0x001c
        /*0014*/ 	.byte	0x00, 0xf0, 0x11, 0x00


	//----- nvinfo : EIATTR_KPARAM_INFO
	.align		4
.L_19:
        /*0018*/ 	.byte	0x04, 0x17
        /*001a*/ 	.short	(.L_21 - .L_20)
.L_20:
        /*001c*/ 	.word	0x00000000
        /*0020*/ 	.short	0x0003
        /*0022*/ 	.short	0x0018
        /*0024*/ 	.byte	0x00, 0xf0, 0x11, 0x00


	//----- nvinfo : EIATTR_KPARAM_INFO
	.align		4
.L_21:
        /*0028*/ 	.byte	0x04, 0x17
        /*002a*/ 	.short	(.L_23 - .L_22)
.L_22:
        /*002c*/ 	.word	0x00000000
        /*0030*/ 	.short	0x0002
        /*0032*/ 	.short	0x0010
        /*0034*/ 	.byte	0x00, 0xf5, 0x21, 0x00


	//----- nvinfo : EIATTR_KPARAM_INFO
	.align		4
.L_23:
        /*0038*/ 	.byte	0x04, 0x17
        /*003a*/ 	.short	(.L_25 - .L_24)
.L_24:
        /*003c*/ 	.word	0x00000000
        /*0040*/ 	.short	0x0001
        /*0042*/ 	.short	0x0008
        /*0044*/ 	.byte	0x00, 0xf5, 0x21, 0x00


	//----- nvinfo : EIATTR_KPARAM_INFO
	.align		4
.L_25:
        /*0048*/ 	.byte	0x04, 0x17
        /*004a*/ 	.short	(.L_27 - .L_26)
.L_26:
        /*004c*/ 	.word	0x00000000
        /*0050*/ 	.short	0x0000
        /*0052*/ 	.short	0x0000
        /*0054*/ 	.byte	0x00, 0xf5, 0x21, 0x00


	//----- nvinfo : EIATTR_SPARSE_MMA_MASK
	.align		4
.L_27:
        /*0058*/ 	.byte	0x03, 0x50
        /*005a*/ 	.short	0x0000


	//----- nvinfo : EIATTR_MAXREG_COUNT
	.align		4
        /*005c*/ 	.byte	0x03, 0x1b
        /*005e*/ 	.short	0x00ff


	//----- nvinfo : EIATTR_MERCURY_ISA_VERSION
	.align		4
        /*0060*/ 	.byte	0x03, 0x5f
        /*0062*/ 	.short	0x0101


	//----- nvinfo : EIATTR_VRC_CTA_INIT_COUNT
	.align		4
        /*0064*/ 	.byte	0x02, 0x4a
	.zero		1
	.zero		1


	//----- nvinfo : EIATTR_EXIT_INSTR_OFFSETS
	.align		4
        /*0068*/ 	.byte	0x04, 0x1c
        /*006a*/ 	.short	(.L_29 - .L_28)


	//   ....[0]....
.L_28:
        /*006c*/ 	.word	0x000000c0


	//   ....[1]....
        /*0070*/ 	.word	0x000004c0


	//----- nvinfo : EIATTR_CRS_STACK_SIZE
	.align		4
.L_29:
        /*0074*/ 	.byte	0x04, 0x1e
        /*0076*/ 	.short	(.L_31 - .L_30)
.L_30:
        /*0078*/ 	.word	0x00000000


	//----- nvinfo : EIATTR_CBANK_PARAM_SIZE
	.align		4
.L_31:
        /*007c*/ 	.byte	0x03, 0x19
        /*007e*/ 	.short	0x0020


	//----- nvinfo : EIATTR_PARAM_CBANK
	.align		4
        /*0080*/ 	.byte	0x04, 0x0a
        /*0082*/ 	.short	(.L_33 - .L_32)
	.align		4
.L_32:
        /*0084*/ 	.word	index@(.nv.constant0._Z7onlyCtfPdS_S_ii)
        /*0088*/ 	.short	0x0380
        /*008a*/ 	.short	0x0020


	//----- nvinfo : EIATTR_SW_WAR
	.align		4
.L_33:
        /*008c*/ 	.byte	0x04, 0x36
        /*008e*/ 	.short	(.L_35 - .L_34)
.L_34:
        /*0090*/ 	.word	0x00000008
.L_35:


//--------------------- .nv.info._Z13projectKernelPdPfS0_S_S_biiiiidiiiiS_S_ --------------------------
	.section	.nv.info._Z13projectKernelPdPfS0_S_S_biiiiidiiiiS_S_,"",@"SHT_CUDA_INFO"
	.sectionflags	@""
	.align	4


	//----- nvinfo : EIATTR_CUDA_API_VERSION
	.align		4
        /*0000*/ 	.byte	0x04, 0x37
        /*0002*/ 	.short	(.L_37 - .L_36)
.L_36:
        /*0004*/ 	.word	0x00000082


	//----- nvinfo : EIATTR_KPARAM_INFO
	.align		4
.L_37:
        /*0008*/ 	.byte	0x04, 0x17
        /*000a*/ 	.short	(.L_39 - .L_38)
.L_38:
        /*000c*/ 	.word	0x00000000
        /*0010*/ 	.short	0x0011
        /*0012*/ 	.short	0x0060
        /*0014*/ 	.byte	0x00, 0xf5, 0x21, 0x00


	//----- nvinfo : EIATTR_KPARAM_INFO
	.align		4
.L_39:
        /*0018*/ 	.byte	0x04, 0x17
        /*001a*/ 	.short	(.L_41 - .L_40)
.L_40:
        /*001c*/ 	.word	0x00000000
        /*0020*/ 	.short	0x0010
        /*0022*/ 	.short	0x0058
        /*0024*/ 	.byte	0x00, 0xf5, 0x21, 0x00


	//----- nvinfo : EIATTR_KPARAM_INFO
	.align		4
.L_41:
        /*0028*/ 	.byte	0x04, 0x17
        /*002a*/ 	.short	(.L_43 - .L_42)
.L_42:
        /*002c*/ 	.word	0x00000000
        /*0030*/ 	.short	0x000f
        /*0032*/ 	.short	0x0054
        /*0034*/ 	.byte	0x00, 0xf0, 0x11, 0x00


	//----- nvinfo : EIATTR_KPARAM_INFO
	.align		4
.L_43:
        /*0038*/ 	.byte	0x04, 0x17
        /*003a*/ 	.short	(.L_45 - .L_44)
.L_44:
        /*003c*/ 	.word	0x00000000
        /*0040*/ 	.short	0x000e
        /*0042*/ 	.short	0x0050
        /*0044*/ 	.byte	0x00, 0xf0, 0x11, 0x00


	//----- nvinfo : EIATTR_KPARAM_INFO
	.align		4
.L_45:
        /*0048*/ 	.byte	0x04, 0x17
        /*004a*/ 	.short	(.L_47 - .L_46)
.L_46:
        /*004c*/ 	.word	0x00000000
        /*0050*/ 	.short	0x000d
        /*0052*/ 	.short	0x004c
        /*0054*/ 	.byte	0x00, 0xf0, 0x11, 0x00


	//----- nvinfo : EIATTR_KPARAM_INFO
	.align		4
.L_47:
        /*0058*/ 	.byte	0x04, 0x17
        /*005a*/ 	.short	(.L_49 - .L_48)
.L_48:
        /*005c*/ 	.word	0x00000000
        /*0060*/ 	.short	0x000c
        /*0062*/ 	.short	0x0048
        /*0064*/ 	.byte	0x00, 0xf0, 0x11, 0x00


	//----- nvinfo : EIATTR_KPARAM_INFO
	.align		4
.L_49:
        /*0068*/ 	.byte	0x04, 0x17
        /*006a*/ 	.short	(.L_51 - .L_50)
.L_50:
        /*006c*/ 	.word	0x00000000
        /*0070*/ 	.short	0x000b
        /*0072*/ 	.short	0x0040
        /*0074*/ 	.byte	0x00, 0xf0, 0x21, 0x00


	//----- nvinfo : EIATTR_KPARAM_INFO
	.align		4
.L_51:
        /*0078*/ 	.byte	0x04, 0x17
        /*007a*/ 	.short	(.L_53 - .L_52)
.L_52:
        /*007c*/ 	.word	0x00000000
        /*0080*/ 	.short	0x000a
        /*0082*/ 	.short	0x003c
        /*0084*/ 	.byte	0x00, 0xf0, 0x11, 0x00


	//----- nvinfo : EIATTR_KPARAM_INFO
	.align		4
.L_53:
        /*0088*/ 	.byte	0x04, 0x17
        /*008a*/ 	.short	(.L_55 - .L_54)
.L_54:
        /*008c*/ 	.word	0x00000000
        /*0090*/ 	.short	0x0009
        /*0092*/ 	.short	0x0038
        /*0094*/ 	.byte	0x00, 0xf0, 0x11, 0x00


	//----- nvinfo : EIATTR_KPARAM_INFO
	.align		4
.L_55:
        /*0098*/ 	.byte	0x04, 0x17
        /*009a*/ 	.short	(.L_57 - .L_56)
.L_56:
        /*009c*/ 	.word	0x00000000
        /*00a0*/ 	.short	0x0008
        /*00a2*/ 	.short	0x0034
        /*00a4*/ 	.byte	0x00, 0xf0, 0x11, 0x00


	//----- nvinfo : EIATTR_KPARAM_INFO
	.align		4
.L_57:
        /*00a8*/ 	.byte	0x04, 0x17
        /*00aa*/ 	.short	(.L_59 - .L_58)
.L_58:
        /*00ac*/ 	.word	0x00000000
        /*00b0*/ 	.short	0x0007
        /*00b2*/ 	.short	0x0030
        /*00b4*/ 	.byte	0x00, 0xf0, 0x11, 0x00


	//----- nvinfo : EIATTR_KPARAM_INFO
	.align		4
.L_59:
        /*00b8*/ 	.byte	0x04, 0x17
        /*00ba*/ 	.short	(.L_61 - .L_60)
.L_60:
        /*00bc*/ 	.word	0x00000000
        /*00c0*/ 	.short	0x0006
        /*00c2*/ 	.short	0x002c
        /*00c4*/ 	.byte	0x00, 0xf0, 0x11, 0x00


	//----- nvinfo : EIATTR_KPARAM_INFO
	.align		4
.L_61:
        /*00c8*/ 	.byte	0x04, 0x17
        /*00ca*/ 	.short	(.L_63 - .L_62)
.L_62:
        /*00cc*/ 	.word	0x00000000
        /*00d0*/ 	.short	0x0005
        /*00d2*/ 	.short	0x0028
        /*00d4*/ 	.byte	0x00, 0xf0, 0x05, 0x00


	//----- nvinfo : EIATTR_KPARAM_INFO
	.align		4
.L_63:
        /*00d8*/ 	.byte	0x04, 0x17
        /*00da*/ 	.short	(.L_65 - .L_64)
.L_64:
        /*00dc*/ 	.word	0x00000000
        /*00e0*/ 	.short	0x0004
        /*00e2*/ 	.short	0x0020
        /*00e4*/ 	.byte	0x00, 0xf5, 0x21, 0x00


	//----- nvinfo : EIATTR_KPARAM_INFO
	.align		4
.L_65:
        /*00e8*/ 	.byte	0x04, 0x17
        /*00ea*/ 	.short	(.L_67 - .L_66)
.L_66:
        /*00ec*/ 	.word	0x00000000
        /*00f0*/ 	.short	0x0003
        /*00f2*/ 	.short	0x0018
        /*00f4*/ 	.byte	0x00, 0xf5, 0x21, 0x00


	//----- nvinfo : EIATTR_KPARAM_INFO
	.align		4
.L_67:
        /*00f8*/ 	.byte	0x04, 0x17
        /*00fa*/ 	.short	(.L_69 - .L_68)
.L_68:
        /*00fc*/ 	.word	0x00000000
        /*0100*/ 	.short	0x0002
        /*0102*/ 	.short	0x0010
        /*0104*/ 	.byte	0x00, 0xf5, 0x21, 0x00


	//----- nvinfo : EIATTR_KPARAM_INFO
	.align		4
.L_69:
        /*0108*/ 	.byte	0x04, 0x17
        /*010a*/ 	.short	(.L_71 - .L_70)
.L_70:
        /*010c*/ 	.word	0x00000000
        /*0110*/ 	.short	0x0001
        /*0112*/ 	.short	0x0008
        /*0114*/ 	.byte	0x00, 0xf5, 0x21, 0x00


	//----- nvinfo : EIATTR_KPARAM_INFO
	.align		4
.L_71:
        /*0118*/ 	.byte	0x04, 0x17
        /*011a*/ 	.short	(.L_73 - .L_72)
.L_72:
        /*011c*/ 	.word	0x00000000
        /*0120*/ 	.short	0x0000
        /*0122*/ 	.short	0x0000
        /*0124*/ 	.byte	0x00, 0xf5, 0x21, 0x00


	//----- nvinfo : EIATTR_SPARSE_MMA_MASK
	.align		4
.L_73:
        /*0128*/ 	.byte	0x03, 0x50
        /*012a*/ 	.short	0x0000


	//----- nvinfo : EIATTR_MAXREG_COUNT
	.align		4
        /*012c*/ 	.byte	0x03, 0x1b
        /*012e*/ 	.short	0x00ff


	//----- nvinfo : EIATTR_MERCURY_ISA_VERSION
	.align		4
        /*0130*/ 	.byte	0x03, 0x5f
        /*0132*/ 	.short	0x0101


	//----- nvinfo : EIATTR_VRC_CTA_INIT_COUNT
	.align		4
        /*0134*/ 	.byte	0x02, 0x4a
	.zero		1
	.zero		1


	//----- nvinfo : EIATTR_EXIT_INSTR_OFFSETS
	.align		4
        /*0138*/ 	.byte	0x04, 0x1c
        /*013a*/ 	.short	(.L_75 - .L_74)


	//   ....[0]....
.L_74:
        /*013c*/ 	.word	0x00000050


	//   ....[1]....
        /*0140*/ 	.word	0x000009a0


	//   ....[2]....
        /*0144*/ 	.word	0x00001110


	//   ....[3]....
        /*0148*/ 	.word	0x00001950


	//   ....[4]....
        /*014c*/ 	.word	0x00002090


	//   ....[5]....
        /*0150*/ 	.word	0x00002810


	//   ....[6]....
        /*0154*/ 	.word	0x00002f50


	//----- nvinfo : EIATTR_CRS_STACK_SIZE
	.align		4
.L_75:
        /*0158*/ 	.byte	0x04, 0x1e
        /*015a*/ 	.short	(.L_77 - .L_76)
.L_76:
        /*015c*/ 	.word	0x00000000


	//----- nvinfo : EIATTR_CBANK_PARAM_SIZE
	.align		4
.L_77:
        /*0160*/ 	.byte	0x03, 0x19
        /*0162*/ 	.short	0x0068


	//----- nvinfo : EIATTR_PARAM_CBANK
	.align		4
        /*0164*/ 	.byte	0x04, 0x0a
        /*0166*/ 	.short	(.L_79 - .L_78)
	.align		4
.L_78:
        /*0168*/ 	.word	index@(.nv.constant0._Z13projectKernelPdPfS0_S_S_biiiiidiiiiS_S_)
        /*016c*/ 	.short	0x0380
        /*016e*/ 	.short	0x0068


	//----- nvinfo : EIATTR_SW_WAR
	.align		4
.L_79:
        /*0170*/ 	.byte	0x04, 0x36
        /*0172*/ 	.short	(.L_81 - .L_80)
.L_80:
        /*0174*/ 	.word	0x00000008
.L_81:


//--------------------- .nv.callgraph             --------------------------
	.section	.nv.callgraph,"",@"SHT_CUDA_CALLGRAPH"
	.align	4
	.sectionentsize	8
	.align		4
        /*0000*/ 	.word	0x00000000
	.align		4
        /*0004*/ 	.word	0xffffffff
	.align		4
        /*0008*/ 	.word	0x00000000
	.align		4
        /*000c*/ 	.word	0xfffffffe
	.align		4
        /*0010*/ 	.word	0x00000000
	.align		4
        /*0014*/ 	.word	0xfffffffd
	.align		4
        /*0018*/ 	.word	0x00000000
	.align		4
        /*001c*/ 	.word	0xfffffffc


//--------------------- .text._Z7onlyCtfPdS_S_ii  --------------------------
	.section	.text._Z7onlyCtfPdS_S_ii,"ax",@progbits
	.align	128
        .global         _Z7onlyCtfPdS_S_ii
        .type           _Z7onlyCtfPdS_S_ii,@function
        .size           _Z7onlyCtfPdS_S_ii,(.L_x_64 - _Z7onlyCtfPdS_S_ii)
        .other          _Z7onlyCtfPdS_S_ii,@"STO_CUDA_ENTRY STV_DEFAULT"
_Z7onlyCtfPdS_S_ii:
.text._Z7onlyCtfPdS_S_ii:
[----:B------:R-:W-:Y:S01]  /*0000*/  LDC R1, c[0x0][0x37c] ;  /* 0x0000df00ff017b82 */ /* 0x000fe20000000800 */
[----:B------:R-:W0:Y:S07]  /*0010*/  S2R R3, SR_TID.Y ;  /* 0x0000000000037919 */ /* 0x000e2e0000002200 */
[----:B------:R-:W0:Y:S01]  /*0020*/  S2UR UR4, SR_CTAID.Y ;  /* 0x00000000000479c3 */ /* 0x000e220000002600 */
[----:B------:R-:W1:Y:S01]  /*0030*/  LDCU.64 UR6, c[0x0][0x398] ;  /* 0x00007300ff0677ac */ /* 0x000e620008000a00 */
[----:B------:R-:W2:Y:S06]  /*0040*/  S2R R5, SR_TID.X ;  /* 0x0000000000057919 */ /* 0x000eac0000002100 */
[----:B------:R-:W0:Y:S08]  /*0050*/  LDC R8, c[0x0][0x364] ;  /* 0x0000d900ff087b82 */ /* 0x000e300000000800 */
[----:B------:R-:W2:Y:S08]  /*0060*/  S2UR UR5, SR_CTAID.X ;  /* 0x00000000000579c3 */ /* 0x000eb00000002500 */
[----:B------:R-:W2:Y:S01]  /*0070*/  LDC R0, c[0x0][0x360] ;  /* 0x0000d800ff007b82 */ /* 0x000ea20000000800 */
[----:B0-----:R-:W-:-:S05]  /*0080*/  IMAD R8, R8, UR4, R3 ;  /* 0x0000000408087c24 */ /* 0x001fca000f8e0203 */
[----:B-1----:R-:W-:Y:S01]  /*0090*/  ISETP.GE.AND P0, PT, R8, UR7, PT ;  /* 0x0000000708007c0c */ /* 0x002fe2000bf06270 */
[----:B--2---:R-:W-:-:S05]  /*00a0*/  IMAD R3, R0, UR5, R5 ;  /* 0x0000000500037c24 */ /* 0x004fca000f8e0205 */
[----:B------:R-:W-:-:S13]  /*00b0*/  ISETP.GE.OR P0, PT, R3, UR6, P0 ;  /* 0x0000000603007c0c */ /* 0x000fda0008706670 */
[----:B------:R-:W-:Y:S05]  /*00c0*/  @P0 EXIT ;  /* 0x000000000000094d */ /* 0x000fea0003800000 */
[----:B------:R-:W0:Y:S01]  /*00d0*/  LDC.64 R6, c[0x0][0x390] ;  /* 0x0000e400ff067b82 */ /* 0x000e220000000a00 */
[----:B------:R-:W1:Y:S01]  /*00e0*/  LDCU.64 UR4, c[0x0][0x358] ;  /* 0x00006b00ff0477ac */ /* 0x000e620008000a00 */
[----:B------:R-:W-:-:S06]  /*00f0*/  IMAD R8, R8, UR6, R3 ;  /* 0x0000000608087c24 */ /* 0x000fcc000f8e0203 */
[----:B------:R-:W2:Y:S01]  /*0100*/  LDC.64 R4, c[0x0][0x380] ;  /* 0x0000e000ff047b82 */ /* 0x000ea20000000a00 */
[----:B0-----:R-:W-:-:S05]  /*0110*/  IMAD.WIDE R6, R8, 0x8, R6 ;  /* 0x0000000808067825 */ /* 0x001fca00078e0206 */
[----:B-1----:R-:W3:Y:S01]  /*0120*/  LDG.E.64 R10, desc[UR4][R6.64] ;  /* 0x00000004060a7981 */ /* 0x002ee2000c1e1b00 */
[----:B------:R-:W-:-:S04]  /*0130*/  IMAD.SHL.U32 R3, R8, 0x2, RZ ;  /* 0x0000000208037824 */ /* 0x000fc800078e00ff */
[----:B--2---:R-:W-:-:S05]  /*0140*/  IMAD.WIDE R4, R3, 0x8, R4 ;  /* 0x0000000803047825 */ /* 0x004fca00078e0204 */
[----:B------:R-:W2:Y:S01]  /*0150*/  LDG.E.64 R12, desc[UR4][R4.64] ;  /* 0x00000004040c7981 */ /* 0x000ea2000c1e1b00 */
[----:B------:R-:W-:Y:S01]  /*0160*/  IMAD.MOV.U32 R2, RZ, RZ, 0x1 ;  /* 0x00000001ff027424 */ /* 0x000fe200078e00ff */
[----:B------:R-:W-:Y:S01]  /*0170*/  BSSY.RECONVERGENT B0, `(.L_x_0) ;  /* 0x0000012000007945 */ /* 0x000fe20003800200 */
[----:B---3--:R-:W0:Y:S01]  /*0180*/  MUFU.RCP64H R3, R11 ;  /* 0x0000000b00037308 */ /* 0x008e220000001800 */
[----:B--2---:R-:W-:-:S03]  /*0190*/  FSETP.GEU.AND P1, PT, |R13|, 6.5827683646048100446e-37, PT ;  /* 0x036000000d00780b */ /* 0x004fc60003f2e200 */
[----:B0-----:R-:W-:-:S08]  /*01a0*/  DFMA R14, -R10, R2, 1 ;  /* 0x3ff000000a0e742b */ /* 0x001fd00000000102 */
[----:B------:R-:W-:-:S08]  /*01b0*/  DFMA R14, R14, R14, R14 ;  /* 0x0000000e0e0e722b */ /* 0x000fd0000000000e */
[----:B------:R-:W-:-:S08]  /*01c0*/  DFMA R14, R2, R14, R2 ;  /* 0x0000000e020e722b */ /* 0x000fd00000000002 */
[----:B------:R-:W-:-:S08]  /*01d0*/  DFMA R2, -R10, R14, 1 ;  /* 0x3ff000000a02742b */ /* 0x000fd0000000010e */
[----:B------:R-:W-:-:S08]  /*01e0*/  DFMA R2, R14, R2, R14 ;  /* 0x000000020e02722b */ /* 0x000fd0000000000e */
[----:B------:R-:W-:-:S08]  /*01f0*/  DMUL R14, R12, R2 ;  /* 0x000000020c0e7228 */ /* 0x000fd00000000000 */
[----:B------:R-:W-:-:S08]  /*0200*/  DFMA R16, -R10, R14, R12 ;  /* 0x0000000e0a10722b */ /* 0x000fd0000000010c */
[----:B------:R-:W-:-:S10]  /*0210*/  DFMA R2, R2, R16, R14 ;  /* 0x000000100202722b */ /* 0x000fd4000000000e */
[----:B------:R-:W-:-:S05]  /*0220*/  FFMA R0, RZ, R11, R3 ;  /* 0x0000000bff007223 */ /* 0x000fca0000000003 */
[----:B------:R-:W-:-:S13]  /*0230*/  FSETP.GT.AND P0, PT, |R0|, 1.469367938527859385e-39, PT ;  /* 0x001000000000780b */ /* 0x000fda0003f04200 */
[----:B------:R-:W-:Y:S05]  /*0240*/  @P0 BRA P1, `(.L_x_1) ;  /* 0x0000000000100947 */ /* 0x000fea0000800000 */
[----:B------:R-:W-:-:S07]  /*0250*/  MOV R0, 0x270 ;  /* 0x0000027000007802 */ /* 0x000fce0000000f00 */
[----:B------:R-:W-:Y:S05]  /*0260*/  CALL.REL.NOINC `($__internal_0_$__cuda_sm20_div_rn_f64_full) ;  /* 0x0000000000987944 */ /* 0x000fea0003c00000 */
[----:B------:R-:W-:Y:S02]  /*0270*/  IMAD.MOV.U32 R2, RZ, RZ, R16 ;  /* 0x000000ffff027224 */ /* 0x000fe400078e0010 */
[----:B------:R-:W-:-:S07]  /*0280*/  IMAD.MOV.U32 R3, RZ, RZ, R17 ;  /* 0x000000ffff037224 */ /* 0x000fce00078e0011 */
.L_x_1:
[----:B------:R-:W-:Y:S05]  /*0290*/  BSYNC.RECONVERGENT B0 ;  /* 0x0000000000007941 */ /* 0x000fea0003800200 */
.L_x_0:
[----:B------:R-:W0:Y:S02]  /*02a0*/  LDC.64 R10, c[0x0][0x388] ;  /* 0x0000e200ff0a7b82 */ /* 0x000e240000000a00 */
[----:B0-----:R-:W-:-:S05]  /*02b0*/  IMAD.WIDE R8, R8, 0x8, R10 ;  /* 0x0000000808087825 */ /* 0x001fca00078e020a */
[----:B------:R-:W2:Y:S02]  /*02c0*/  LDG.E.64 R10, desc[UR4][R8.64] ;  /* 0x00000004080a7981 */ /* 0x000ea4000c1e1b00 */
[----:B--2---:R-:W-:Y:S02]  /*02d0*/  DMUL R2, R10, R2 ;  /* 0x000000020a027228 */ /* 0x004fe40000000000 */
[----:B------:R-:W2:Y:S05]  /*02e0*/  LDG.E.64 R10, desc[UR4][R4.64+0x8] ;  /* 0x00000804040a7981 */ /* 0x000eaa000c1e1b00 */
[----:B------:R0:W-:Y:S04]  /*02f0*/  STG.E.64 desc[UR4][R4.64], R2 ;  /* 0x0000000204007986 */ /* 0x0001e8000c101b04 */
[----:B------:R-:W3:Y:S01]  /*0300*/  LDG.E.64 R6, desc[UR4][R6.64] ;  /* 0x0000000406067981 */ /* 0x000ee2000c1e1b00 */
[----:B------:R-:W-:Y:S01]  /*0310*/  IMAD.MOV.U32 R12, RZ, RZ, 0x1 ;  /* 0x00000001ff0c7424 */ /* 0x000fe200078e00ff */
[----:B------:R-:W-:Y:S01]  /*0320*/  BSSY.RECONVERGENT B0, `(.L_x_2) ;  /* 0x0000016000007945 */ /* 0x000fe20003800200 */
[----:B---3--:R-:W1:Y:S04]  /*0330*/  MUFU.RCP64H R13, R7 ;  /* 0x00000007000d7308 */ /* 0x008e680000001800 */
[----:B-1----:R-:W-:-:S08]  /*0340*/  DFMA R14, -R6, R12, 1 ;  /* 0x3ff00000060e742b */ /* 0x002fd0000000010c */
[----:B------:R-:W-:-:S08]  /*0350*/  DFMA R14, R14, R14, R14 ;  /* 0x0000000e0e0e722b */ /* 0x000fd0000000000e */
[----:B------:R-:W-:-:S08]  /*0360*/  DFMA R14, R12, R14, R12 ;  /* 0x0000000e0c0e722b */ /* 0x000fd0000000000c */
[----:B------:R-:W-:-:S08]  /*0370*/  DFMA R12, -R6, R14, 1 ;  /* 0x3ff00000060c742b */ /* 0x000fd0000000010e */
[----:B------:R-:W-:-:S08]  /*0380*/  DFMA R12, R14, R12, R14 ;  /* 0x0000000c0e0c722b */ /* 0x000fd0000000000e */
[----:B--2---:R-:W-:-:S08]  /*0390*/  DMUL R14, R10, R12 ;  /* 0x0000000c0a0e7228 */ /* 0x004fd00000000000 */
[----:B0-----:R-:W-:-:S08]  /*03a0*/  DFMA R2, -R6, R14, R10 ;  /* 0x0000000e0602722b */ /* 0x001fd0000000010a */
[----:B------:R-:W-:Y:S01]  /*03b0*/  DFMA R2, R12, R2, R14 ;  /* 0x000000020c02722b */ /* 0x000fe2000000000e */
[----:B------:R-:W-:-:S09]  /*03c0*/  FSETP.GEU.AND P1, PT, |R11|, 6.5827683646048100446e-37, PT ;  /* 0x036000000b00780b */ /* 0x000fd20003f2e200 */
[----:B------:R-:W-:-:S05]  /*03d0*/  FFMA R0, RZ, R7, R3 ;  /* 0x00000007ff007223 */ /* 0x000fca0000000003 */
[----:B------:R-:W-:-:S13]  /*03e0*/  FSETP.GT.AND P0, PT, |R0|, 1.469367938527859385e-39, PT ;  /* 0x001000000000780b */ /* 0x000fda0003f04200 */
[----:B------:R-:W-:Y:S05]  /*03f0*/  @P0 BRA P1, `(.L_x_3) ;  /* 0x0000000000200947 */ /* 0x000fea0000800000 */
[----:B------:R-:W-:Y:S01]  /*0400*/  IMAD.MOV.U32 R12, RZ, RZ, R10 ;  /* 0x000000ffff0c7224 */ /* 0x000fe200078e000a */
[----:B------:R-:W-:Y:S01]  /*0410*/  MOV R0, 0x460 ;  /* 0x0000046000007802 */ /* 0x000fe20000000f00 */
[----:B------:R-:W-:Y:S02]  /*0420*/  IMAD.MOV.U32 R13, RZ, RZ, R11 ;  /* 0x000000ffff0d7224 */ /* 0x000fe400078e000b */
[----:B------:R-:W-:Y:S02]  /*0430*/  IMAD.MOV.U32 R10, RZ, RZ, R6 ;  /* 0x000000ffff0a7224 */ /* 0x000fe400078e0006 */
[----:B------:R-:W-:-:S07]  /*0440*/  IMAD.MOV.U32 R11, RZ, RZ, R7 ;  /* 0x000000ffff0b7224 */ /* 0x000fce00078e0007 */
[----:B------:R-:W-:Y:S05]  /*0450*/  CALL.REL.NOINC `($__internal_0_$__cuda_sm20_div_rn_f64_full) ;  /* 0x00000000001c7944 */ /* 0x000fea0003c00000 */
[----:B------:R-:W-:Y:S02]  /*0460*/  IMAD.MOV.U32 R2, RZ, RZ, R16 ;  /* 0x000000ffff027224 */ /* 0x000fe400078e0010 */
[----:B------:R-:W-:-:S07]  /*0470*/  IMAD.MOV.U32 R3, RZ, RZ, R17 ;  /* 0x000000ffff037224 */ /* 0x000fce00078e0011 */
.L_x_3:
[----:B------:R-:W-:Y:S05]  /*0480*/  BSYNC.RECONVERGENT B0 ;  /* 0x0000000000007941 */ /* 0x000fea0003800200 */
.L_x_2:
[----:B------:R-:W2:Y:S02]  /*0490*/  LDG.E.64 R8, desc[UR4][R8.64] ;  /* 0x0000000408087981 */ /* 0x000ea4000c1e1b00 */
[----:B--2---:R-:W-:-:S07]  /*04a0*/  DMUL R2, R8, R2 ;  /* 0x0000000208027228 */ /* 0x004fce0000000000 */
[----:B------:R-:W-:Y:S01]  /*04b0*/  STG.E.64 desc[UR4][R4.64+0x8], R2 ;  /* 0x0000080204007986 */ /* 0x000fe2000c101b04 */
[----:B------:R-:W-:Y:S05]  /*04c0*/  EXIT ;  /* 0x000000000000794d */ /* 0x000fea0003800000 */
        .weak           $__internal_0_$__cuda_sm20_div_rn_f64_full
        .type           $__internal_0_$__cuda_sm20_div_rn_f64_full,@function
        .size           $__internal_0_$__cuda_sm20_div_rn_f64_full,(.L_x_64 - $__internal_0_$__cuda_sm20_div_rn_f64_full)
$__internal_0_$__cuda_sm20_div_rn_f64_full:
[C---:B------:R-:W-:Y:S01]  /*04d0*/  FSETP.GEU.AND P0, PT, |R11|.reuse, 1.469367938527859385e-39, PT ;  /* 0x001000000b00780b */ /* 0x040fe20003f0e200 */
[----:B------:R-:W-:Y:S01]  /*04e0*/  IMAD.MOV.U32 R18, RZ, RZ, 0x1 ;  /* 0x00000001ff127424 */ /* 0x000fe200078e00ff */
[----:B------:R-:W-:Y:S01]  /*04f0*/  LOP3.LUT R2, R11, 0x800fffff, RZ, 0xc0, !PT ;  /* 0x800fffff0b027812 */ /* 0x000fe200078ec0ff */
[----:B------:R-:W-:Y:S01]  /*0500*/  BSSY.RECONVERGENT B1, `(.L_x_4) ;  /* 0x0000054000017945 */ /* 0x000fe20003800200 */
[C---:B------:R-:W-:Y:S02]  /*0510*/  FSETP.GEU.AND P2, PT, |R13|.reuse, 1.469367938527859385e-39, PT ;  /* 0x001000000d00780b */ /* 0x040fe40003f4e200 */
[----:B------:R-:W-:Y:S01]  /*0520*/  LOP3.LUT R3, R2, 0x3ff00000, RZ, 0xfc, !PT ;  /* 0x3ff0000002037812 */ /* 0x000fe200078efcff */
[----:B------:R-:W-:Y:S01]  /*0530*/  IMAD.MOV.U32 R2, RZ, RZ, R10 ;  /* 0x000000ffff027224 */ /* 0x000fe200078e000a */
[----:B------:R-:W-:Y:S02]  /*0540*/  LOP3.LUT R16, R13, 0x7ff00000, RZ, 0xc0, !PT ;  /* 0x7ff000000d107812 */ /* 0x000fe400078ec0ff */
[----:B------:R-:W-:-:S03]  /*0550*/  LOP3.LUT R25, R11, 0x7ff00000, RZ, 0xc0, !PT ;  /* 0x7ff000000b197812 */ /* 0x000fc600078ec0ff */
[----:B------:R-:W-:Y:S01]  /*0560*/  @!P0 DMUL R2, R10, 8.98846567431157953865e+307 ;  /* 0x7fe000000a028828 */ /* 0x000fe20000000000 */
[C---:B------:R-:W-:Y:S01]  /*0570*/  ISETP.GE.U32.AND P1, PT, R16.reuse, R25, PT ;  /* 0x000000191000720c */ /* 0x040fe20003f26070 */
[----:B------:R-:W-:Y:S02]  /*0580*/  IMAD.MOV.U32 R24, RZ, RZ, R16 ;  /* 0x000000ffff187224 */ /* 0x000fe400078e0010 */
[----:B------:R-:W-:Y:S02]  /*0590*/  @!P2 LOP3.LUT R17, R11, 0x7ff00000, RZ, 0xc0, !PT ;  /* 0x7ff000000b11a812 */ /* 0x000fe400078ec0ff */
[----:B------:R-:W0:Y:S02]  /*05a0*/  MUFU.RCP64H R19, R3 ;  /* 0x0000000300137308 */ /* 0x000e240000001800 */
[----:B------:R-:W-:Y:S01]  /*05b0*/  @!P2 ISETP.GE.U32.AND P3, PT, R16, R17, PT ;  /* 0x000000111000a20c */ /* 0x000fe20003f66070 */
[----:B------:R-:W-:Y:S01]  /*05c0*/  IMAD.MOV.U32 R17, RZ, RZ, 0x1ca00000 ;  /* 0x1ca00000ff117424 */ /* 0x000fe200078e00ff */
[----:B------:R-:W-:-:S04]  /*05d0*/  @!P0 LOP3.LUT R25, R3, 0x7ff00000, RZ, 0xc0, !PT ;  /* 0x7ff0000003198812 */ /* 0x000fc800078ec0ff */
[----:B------:R-:W-:-:S04]  /*05e0*/  @!P2 SEL R21, R17, 0x63400000, !P3 ;  /* 0x634000001115a807 */ /* 0x000fc80005800000 */
[----:B------:R-:W-:-:S04]  /*05f0*/  @!P2 LOP3.LUT R22, R21, 0x80000000, R13, 0xf8, !PT ;  /* 0x800000001516a812 */ /* 0x000fc800078ef80d */
[----:B------:R-:W-:Y:S01]  /*0600*/  @!P2 LOP3.LUT R23, R22, 0x100000, RZ, 0xfc, !PT ;  /* 0x001000001617a812 */ /* 0x000fe200078efcff */
[----:B0-----:R-:W-:Y:S01]  /*0610*/  DFMA R14, R18, -R2, 1 ;  /* 0x3ff00000120e742b */ /* 0x001fe20000000802 */
[----:B------:R-:W-:-:S07]  /*0620*/  @!P2 IMAD.MOV.U32 R22, RZ, RZ, RZ ;  /* 0x000000ffff16a224 */ /* 0x000fce00078e00ff */
[----:B------:R-:W-:-:S08]  /*0630*/  DFMA R14, R14, R14, R14 ;  /* 0x0000000e0e0e722b */ /* 0x000fd0000000000e */
[----:B------:R-:W-:Y:S01]  /*0640*/  DFMA R18, R18, R14, R18 ;  /* 0x0000000e1212722b */ /* 0x000fe20000000012 */
[----:B------:R-:W-:Y:S01]  /*0650*/  SEL R15, R17, 0x63400000, !P1 ;  /* 0x63400000110f7807 */ /* 0x000fe20004800000 */
[----:B------:R-:W-:-:S03]  /*0660*/  IMAD.MOV.U32 R14, RZ, RZ, R12 ;  /* 0x000000ffff0e7224 */ /* 0x000fc600078e000c */
[----:B------:R-:W-:-:S03]  /*0670*/  LOP3.LUT R15, R15, 0x800fffff, R13, 0xf8, !PT ;  /* 0x800fffff0f0f7812 */ /* 0x000fc600078ef80d */
[----:B------:R-:W-:-:S03]  /*0680*/  DFMA R20, R18, -R2, 1 ;  /* 0x3ff000001214742b */ /* 0x000fc60000000802 */
[----:B------:R-:W-:-:S05]  /*0690*/  @!P2 DFMA R14, R14, 2, -R22 ;  /* 0x400000000e0ea82b */ /* 0x000fca0000000816 */
[----:B------:R-:W-:-:S05]  /*06a0*/  DFMA R20, R18, R20, R18 ;  /* 0x000000141214722b */ /* 0x000fca0000000012 */
[----:B------:R-:W-:-:S03]  /*06b0*/  @!P2 LOP3.LUT R24, R15, 0x7ff00000, RZ, 0xc0, !PT ;  /* 0x7ff000000f18a812 */ /* 0x000fc600078ec0ff */
[----:B------:R-:W-:Y:S02]  /*06c0*/  DMUL R18, R20, R14 ;  /* 0x0000000e14127228 */ /* 0x000fe40000000000 */
[----:B------:R-:W-:-:S05]  /*06d0*/  VIADD R26, R24, 0xffffffff ;  /* 0xffffffff181a7836 */ /* 0x000fca0000000000 */
[----:B------:R-:W-:Y:S01]  /*06e0*/  ISETP.GT.U32.AND P0, PT, R26, 0x7feffffe, PT ;  /* 0x7feffffe1a00780c */ /* 0x000fe20003f04070 */
[----:B------:R-:W-:Y:S01]  /*06f0*/  VIADD R26, R25, 0xffffffff ;  /* 0xffffffff191a7836 */ /* 0x000fe20000000000 */
[----:B------:R-:W-:-:S04]  /*0700*/  DFMA R22, R18, -R2, R14 ;  /* 0x800000021216722b */ /* 0x000fc8000000000e */
[----:B------:R-:W-:-:S04]  /*0710*/  ISETP.GT.U32.OR P0, PT, R26, 0x7feffffe, P0 ;  /* 0x7feffffe1a00780c */ /* 0x000fc80000704470 */
[----:B------:R-:W-:-:S09]  /*0720*/  DFMA R22, R20, R22, R18 ;  /* 0x000000161416722b */ /* 0x000fd20000000012 */
[----:B------:R-:W-:Y:S05]  /*0730*/  @P0 BRA `(.L_x_5) ;  /* 0x00000000006c0947 */ /* 0x000fea0003800000 */
[----:B------:R-:W-:Y:S01]  /*0740*/  LOP3.LUT R13, R11, 0x7ff00000, RZ, 0xc0, !PT ;  /* 0x7ff000000b0d7812 */ /* 0x000fe200078ec0ff */
[----:B------:R-:W-:-:S03]  /*0750*/  IMAD.MOV.U32 R18, RZ, RZ, RZ ;  /* 0x000000ffff127224 */ /* 0x000fc600078e00ff */
[CC--:B------:R-:W-:Y:S02]  /*0760*/  VIADDMNMX R12, R16.reuse, -R13.reuse, 0xb9600000, !PT ;  /* 0xb9600000100c7446 */ /* 0x0c0fe4000780090d */
[----:B------:R-:W-:Y:S02]  /*0770*/  ISETP.GE.U32.AND P0, PT, R16, R13, PT ;  /* 0x0000000d1000720c */ /* 0x000fe40003f06070 */
[----:B------:R-:W-:Y:S02]  /*0780*/  VIMNMX R12, PT, PT, R12, 0x46a00000, PT ;  /* 0x46a000000c0c7848 */ /* 0x000fe40003fe0100 */
[----:B------:R-:W-:-:S05]  /*0790*/  SEL R17, R17, 0x63400000, !P0 ;  /* 0x6340000011117807 */ /* 0x000fca0004000000 */
[----:B------:R-:W-:-:S04]  /*07a0*/  IMAD.IADD R12, R12, 0x1, -R17 ;  /* 0x000000010c0c7824 */ /* 0x000fc800078e0a11 */
[----:B------:R-:W-:-:S06]  /*07b0*/  VIADD R19, R12, 0x7fe00000 ;  /* 0x7fe000000c137836 */ /* 0x000fcc0000000000 */
[----:B------:R-:W-:-:S10]  /*07c0*/  DMUL R16, R22, R18 ;  /* 0x0000001216107228 */ /* 0x000fd40000000000 */
[----:B------:R-:W-:-:S13]  /*07d0*/  FSETP.GTU.AND P0, PT, |R17|, 1.469367938527859385e-39, PT ;  /* 0x001000001100780b */ /* 0x000fda0003f0c200 */
[----:B------:R-:W-:Y:S05]  /*07e0*/  @P0 BRA `(.L_x_6) ;  /* 0x0000000000940947 */ /* 0x000fea0003800000 */
[----:B------:R-:W-:Y:S01]  /*07f0*/  DFMA R2, R22, -R2, R14 ;  /* 0x800000021602722b */ /* 0x000fe2000000000e */
[----:B------:R-:W-:-:S09]  /*0800*/  IMAD.MOV.U32 R18, RZ, RZ, RZ ;  /* 0x000000ffff127224 */ /* 0x000fd200078e00ff */
[C---:B------:R-:W-:Y:S02]  /*0810*/  FSETP.NEU.AND P0, PT, R3.reuse, RZ, PT ;  /* 0x000000ff0300720b */ /* 0x040fe40003f0d000 */
[----:B------:R-:W-:-:S04]  /*0820*/  LOP3.LUT R11, R3, 0x80000000, R11, 0x48, !PT ;  /* 0x80000000030b7812 */ /* 0x000fc800078e480b */
[----:B------:R-:W-:-:S07]  /*0830*/  LOP3.LUT R19, R11, R19, RZ, 0xfc, !PT ;  /* 0x000000130b137212 */ /* 0x000fce00078efcff */
[----:B------:R-:W-:Y:S05]  /*0840*/  @!P0 BRA `(.L_x_6) ;  /* 0x00000000007c8947 */ /* 0x000fea0003800000 */
[----:B------:R-:W-:Y:S01]  /*0850*/  IMAD.MOV R3, RZ, RZ, -R12 ;  /* 0x000000ffff037224 */ /* 0x000fe200078e0a0c */
[----:B------:R-:W-:Y:S01]  /*0860*/  DMUL.RP R18, R22, R18 ;  /* 0x0000001216127228 */ /* 0x000fe20000008000 */
[----:B------:R-:W-:-:S06]  /*0870*/  IMAD.MOV.U32 R2, RZ, RZ, RZ ;  /* 0x000000ffff027224 */ /* 0x000fcc00078e00ff */
[----:B------:R-:W-:-:S03]  /*0880*/  DFMA R2, R16, -R2, R22 ;  /* 0x800000021002722b */ /* 0x000fc60000000016 */
[----:B------:R-:W-:-:S03]  /*0890*/  LOP3.LUT R11, R19, R11, RZ, 0x3c, !PT ;  /* 0x0000000b130b7212 */ /* 0x000fc600078e3cff */
[----:B------:R-:W-:-:S04]  /*08a0*/  IADD3 R2, PT, PT, -R12, -0x43300000, RZ ;  /* 0xbcd000000c027810 */ /* 0x000fc80007ffe1ff */
[----:B------:R-:W-:-:S04]  /*08b0*/  FSETP.NEU.AND P0, PT, |R3|, R2, PT ;  /* 0x000000020300720b */ /* 0x000fc80003f0d200 */
[----:B------:R-:W-:Y:S02]  /*08c0*/  FSEL R16, R18, R16, !P0 ;  /* 0x0000001012107208 */ /* 0x000fe40004000000 */
[----:B------:R-:W-:Y:S01]  /*08d0*/  FSEL R17, R11, R17, !P0 ;  /* 0x000000110b117208 */ /* 0x000fe20004000000 */
[----:B------:R-:W-:Y:S06]  /*08e0*/  BRA `(.L_x_6) ;  /* 0x0000000000547947 */ /* 0x000fec0003800000 */
.L_x_5:
[----:B------:R-:W-:-:S14]  /*08f0*/  DSETP.NAN.AND P0, PT, R12, R12, PT ;  /* 0x0000000c0c00722a */ /* 0x000fdc0003f08000 */
[----:B------:R-:W-:Y:S05]  /*0900*/  @P0 BRA `(.L_x_7) ;  /* 0x0000000000440947 */ /* 0x000fea0003800000 */
[----:B------:R-:W-:-:S14]  /*0910*/  DSETP.NAN.AND P0, PT, R10, R10, PT ;  /* 0x0000000a0a00722a */ /* 0x000fdc0003f08000 */
[----:B------:R-:W-:Y:S05]  /*0920*/  @P0 BRA `(.L_x_8) ;  /* 0x0000000000300947 */ /* 0x000fea0003800000 */
[----:B------:R-:W-:Y:S01]  /*0930*/  ISETP.NE.AND P0, PT, R24, R25, PT ;  /* 0x000000191800720c */ /* 0x000fe20003f05270 */
[----:B------:R-:W-:Y:S02]  /*0940*/  IMAD.MOV.U32 R16, RZ, RZ, 0x0 ;  /* 0x00000000ff107424 */ /* 0x000fe400078e00ff */
[----:B------:R-:W-:-:S10]  /*0950*/  IMAD.MOV.U32 R17, RZ, RZ, -0x80000 ;  /* 0xfff80000ff117424 */ /* 0x000fd400078e00ff */
[----:B------:R-:W-:Y:S05]  /*0960*/  @!P0 BRA `(.L_x_6) ;  /* 0x0000000000348947 */ /* 0x000fea0003800000 */
[----:B------:R-:W-:Y:S02]  /*0970*/  ISETP.NE.AND P0, PT, R24, 0x7ff00000, PT ;  /* 0x7ff000001800780c */ /* 0x000fe40003f05270 */
[----:B------:R-:W-:Y:S02]  /*0980*/  LOP3.LUT R17, R13, 0x80000000, R11, 0x48, !PT ;  /* 0x800000000d117812 */ /* 0x000fe400078e480b */
[----:B------:R-:W-:-:S13]  /*0990*/  ISETP.EQ.OR P0, PT, R25, RZ, !P0 ;  /* 0x000000ff1900720c */ /* 0x000fda0004702670 */
[----:B------:R-:W-:Y:S01]  /*09a0*/  @P0 LOP3.LUT R2, R17, 0x7ff00000, RZ, 0xfc, !PT ;  /* 0x7ff0000011020812 */ /* 0x000fe200078efcff */
[----:B------:R-:W-:Y:S02]  /*09b0*/  @!P0 IMAD.MOV.U32 R16, RZ, RZ, RZ ;  /* 0x000000ffff108224 */ /* 0x000fe400078e00ff */
[----:B------:R-:W-:Y:S02]  /*09c0*/  @P0 IMAD.MOV.U32 R16, RZ, RZ, RZ ;  /* 0x000000ffff100224 */ /* 0x000fe400078e00ff */
[----:B------:R-:W-:Y:S01]  /*09d0*/  @P0 IMAD.MOV.U32 R17, RZ, RZ, R2 ;  /* 0x000000ffff110224 */ /* 0x000fe200078e0002 */
[----:B------:R-:W-:Y:S06]  /*09e0*/  BRA `(.L_x_6) ;  /* 0x0000000000147947 */ /* 0x000fec0003800000 */
.L_x_8:
[----:B------:R-:W-:Y:S01]  /*09f0*/  LOP3.LUT R17, R11, 0x80000, RZ, 0xfc, !PT ;  /* 0x000800000b117812 */ /* 0x000fe200078efcff */
[----:B------:R-:W-:Y:S01]  /*0a00*/  IMAD.MOV.U32 R16, RZ, RZ, R10 ;  /* 0x000000ffff107224 */ /* 0x000fe200078e000a */
[----:B------:R-:W-:Y:S06]  /*0a10*/  BRA `(.L_x_6) ;  /* 0x0000000000087947 */ /* 0x000fec0003800000 */
.L_x_7:
[----:B------:R-:W-:Y:S01]  /*0a20*/  LOP3.LUT R17, R13, 0x80000, RZ, 0xfc, !PT ;  /* 0x000800000d117812 */ /* 0x000fe200078efcff */
[----:B------:R-:W-:-:S07]  /*0a30*/  IMAD.MOV.U32 R16, RZ, RZ, R12 ;  /* 0x000000ffff107224 */ /* 0x000fce00078e000c */
.L_x_6:
[----:B------:R-:W-:Y:S05]  /*0a40*/  BSYNC.RECONVERGENT B1 ;  /* 0x0000000000017941 */ /* 0x000fea0003800200 */
.L_x_4:
[----:B------:R-:W-:Y:S02]  /*0a50*/  IMAD.MOV.U32 R2, RZ, RZ, R0 ;  /* 0x000000ffff027224 */ /* 0x000fe400078e0000 */
[----:B------:R-:W-:-:S04]  /*0a60*/  IMAD.MOV.U32 R3, RZ, RZ, 0x0 ;  /* 0x00000000ff037424 */ /* 0x000fc800078e00ff */
[----:B------:R-:W-:Y:S05]  /*0a70*/  RET.REL.NODEC R2 `(_Z7onlyCtfPdS_S_ii) ;  /* 0xfffffff402607950 */ /* 0x000fea0003c3ffff */
.L_x_9:
[----:B------:R-:W-:-:S00]  /*0a80*/  BRA `(.L_x_9) ;  /* 0xfffffffc00fc7947 */ /* 0x000fc0000383ffff */
[----:B------:R-:W-:-:S00]  /*0a90*/  NOP ;  /* 0x0000000000007918 */ /* 0x000fc00000000000 */
        /* <DEDUP_REMOVED lines=14> */
.L_x_64:


//--------------------- .text._Z13projectKernelPdPfS0_S_S_biiiiidiiiiS_S_ --------------------------
	.section	.text._Z13projectKernelPdPfS0_S_S_biiiiidiiiiS_S_,"ax",@progbits
	.align	128
        .global         _Z13projectKernelPdPfS0_S_S_biiiiidiiiiS_S_
        .type           _Z13projectKernelPdPfS0_S_S_biiiiidiiiiS_S_,@function
        .size           _Z13projectKernelPdPfS0_S_S_biiiiidiiiiS_S_,(.L_x_65 - _Z13projectKernelPdPfS0_S_S_biiiiidiiiiS_S_)
        .other          _Z13projectKernelPdPfS0_S_S_biiiiidiiiiS_S_,@"STO_CUDA_ENTRY STV_DEFAULT"
_Z13projectKernelPdPfS0_S_S_biiiiidiiiiS_S_:
.text._Z13projectKernelPdPfS0_S_S_biiiiidiiiiS_S_:
[----:B------:R-:W-:Y:S08]  /*0000*/  LDC R1, c[0x0][0x37c] ;  /* 0x0000df00ff017b82 */ /* 0x000ff00000000800 */
[----:B------:R-:W0:Y:S08]  /*0010*/  LDC R13, c[0x0][0x3d4] ;  /* 0x0000f500ff0d7b82 */ /* 0x000e300000000800 */
[----:B------:R-:W1:Y:S08]  /*0020*/  S2UR UR4, SR_CTAID.Y ;  /* 0x00000000000479c3 */ /* 0x000e700000002600 */
[----:B------:R-:W2:Y:S01]  /*0030*/  S2UR UR5, SR_CTAID.X ;  /* 0x00000000000579c3 */ /* 0x000ea20000002500 */
[----:B0-----:R-:W-:-:S13]  /*0040*/  ISETP.GE.AND P0, PT, R13, 0x1, PT ;  /* 0x000000010d00780c */ /* 0x001fda0003f06270 */
[----:B-12---:R-:W-:Y:S05]  /*0050*/  @!P0 EXIT ;  /* 0x000000000000894d */ /* 0x006fea0003800000 */
[----:B------:R-:W0:Y:S01]  /*0060*/  LDCU UR6, c[0x0][0x3b0] ;  /* 0x00007600ff0677ac */ /* 0x000e220008000800 */
[----:B------:R-:W1:Y:S01]  /*0070*/  S2R R7, SR_TID.X ;  /* 0x0000000000077919 */ /* 0x000e620000002100 */
[----:B------:R-:W-:Y:S01]  /*0080*/  IMAD.MOV.U32 R2, RZ, RZ, 0x1 ;  /* 0x00000001ff027424 */ /* 0x000fe200078e00ff */
[----:B------:R-:W-:Y:S01]  /*0090*/  BSSY.RECONVERGENT B0, `(.L_x_10) ;  /* 0x000001f000007945 */ /* 0x000fe20003800200 */
[----:B------:R-:W2:Y:S01]  /*00a0*/  LDCU UR7, c[0x0][0x364] ;  /* 0x00006c80ff0777ac */ /* 0x000ea20008000800 */
[----:B------:R-:W1:Y:S01]  /*00b0*/  LDC R0, c[0x0][0x360] ;  /* 0x0000d800ff007b82 */ /* 0x000e620000000800 */
[----:B------:R-:W3:Y:S01]  /*00c0*/  S2R R12, SR_TID.Y ;  /* 0x00000000000c7919 */ /* 0x000ee20000002200 */
[----:B0-----:R-:W0:Y:S01]  /*00d0*/  I2F.F64.U32 R8, UR6 ;  /* 0x0000000600087d12 */ /* 0x001e220008201800 */
[----:B------:R-:W-:Y:S02]  /*00e0*/  UISETP.GT.AND UP0, UPT, UR6, 0x1, UPT ;  /* 0x000000010600788c */ /* 0x000fe4000bf04270 */
[----:B--2---:R-:W-:-:S05]  /*00f0*/  UIMAD UR4, UR4, UR7, URZ ;  /* 0x00000007040472a4 */ /* 0x004fca000f8e02ff */
[----:B0-----:R-:W0:Y:S01]  /*0100*/  MUFU.RCP64H R3, R9 ;  /* 0x0000000900037308 */ /* 0x001e220000001800 */
[----:B-1----:R-:W-:-:S07]  /*0110*/  IMAD R0, R0, UR5, R7 ;  /* 0x0000000500007c24 */ /* 0x002fce000f8e0207 */
[----:B------:R-:W1:Y:S01]  /*0120*/  I2F.F64 R6, R0 ;  /* 0x0000000000067312 */ /* 0x000e620000201c00 */
[----:B0-----:R-:W-:Y:S01]  /*0130*/  DFMA R4, -R8, R2, 1 ;  /* 0x3ff000000804742b */ /* 0x001fe20000000102 */
[----:B-1----:R-:W-:-:S07]  /*0140*/  FSETP.GEU.AND P1, PT, |R7|, 6.5827683646048100446e-37, PT ;  /* 0x036000000700780b */ /* 0x002fce0003f2e200 */
[----:B------:R-:W-:-:S08]  /*0150*/  DFMA R4, R4, R4, R4 ;  /* 0x000000040404722b */ /* 0x000fd00000000004 */
[----:B------:R-:W-:-:S08]  /*0160*/  DFMA R4, R2, R4, R2 ;  /* 0x000000040204722b */ /* 0x000fd00000000002 */
[----:B------:R-:W-:-:S08]  /*0170*/  DFMA R2, -R8, R4, 1 ;  /* 0x3ff000000802742b */ /* 0x000fd00000000104 */
[----:B------:R-:W-:-:S08]  /*0180*/  DFMA R2, R4, R2, R4 ;  /* 0x000000020402722b */ /* 0x000fd00000000004 */
[----:B------:R-:W-:-:S08]  /*0190*/  DMUL R4, R6, R2 ;  /* 0x0000000206047228 */ /* 0x000fd00000000000 */
[----:B------:R-:W-:-:S08]  /*01a0*/  DFMA R10, -R8, R4, R6 ;  /* 0x00000004080a722b */ /* 0x000fd00000000106 */
[----:B------:R-:W-:Y:S01]  /*01b0*/  DFMA R4, R2, R10, R4 ;  /* 0x0000000a0204722b */ /* 0x000fe20000000004 */
[----:B---3--:R-:W-:-:S09]  /*01c0*/  IMAD R3, R13, UR4, R12 ;  /* 0x000000040d037c24 */ /* 0x008fd2000f8e020c */
        /* <DEDUP_REMOVED lines=8> */
[----:B------:R-:W-:Y:S05]  /*0250*/  CALL.REL.NOINC `($__internal_1_$__cuda_sm20_div_rn_f64_full) ;  /* 0x0000002c004c7944 */ /* 0x000fea0003c00000 */
[----:B------:R-:W-:Y:S02]  /*0260*/  IMAD.MOV.U32 R4, RZ, RZ, R16 ;  /* 0x000000ffff047224 */ /* 0x000fe400078e0010 */
[----:B------:R-:W-:-:S07]  /*0270*/  IMAD.MOV.U32 R5, RZ, RZ, R17 ;  /* 0x000000ffff057224 */ /* 0x000fce00078e0011 */
.L_x_11:
[----:B------:R-:W-:Y:S05]  /*0280*/  BSYNC.RECONVERGENT B0 ;  /* 0x0000000000007941 */ /* 0x000fea0003800200 */
.L_x_10:
[----:B------:R-:W0:Y:S01]  /*0290*/  MUFU.RCP64H R7, R9 ;  /* 0x0000000900077308 */ /* 0x000e220000001800 */
[----:B------:R-:W-:Y:S01]  /*02a0*/  IMAD.MOV.U32 R6, RZ, RZ, 0x1 ;  /* 0x00000001ff067424 */ /* 0x000fe200078e00ff */
[----:B------:R-:W1:Y:S01]  /*02b0*/  LDCU UR4, c[0x0][0x3b0] ;  /* 0x00007600ff0477ac */ /* 0x000e620008000800 */
[----:B------:R-:W-:Y:S04]  /*02c0*/  BSSY.RECONVERGENT B0, `(.L_x_12) ;  /* 0x0000017000007945 */ /* 0x000fe80003800200 */
[----:B0-----:R-:W-:-:S08]  /*02d0*/  DFMA R10, -R8, R6, 1 ;  /* 0x3ff00000080a742b */ /* 0x001fd00000000106 */
[----:B------:R-:W-:-:S08]  /*02e0*/  DFMA R10, R10, R10, R10 ;  /* 0x0000000a0a0a722b */ /* 0x000fd0000000000a */
[----:B------:R-:W-:Y:S01]  /*02f0*/  DFMA R6, R6, R10, R6 ;  /* 0x0000000a0606722b */ /* 0x000fe20000000006 */
[----:B-1----:R-:W-:-:S07]  /*0300*/  VIADD R10, R0, -UR4 ;  /* 0x80000004000a7c36 */ /* 0x002fce0008000000 */
[----:B------:R-:W-:Y:S01]  /*0310*/  DFMA R12, -R8, R6, 1 ;  /* 0x3ff00000080c742b */ /* 0x000fe20000000106 */
[----:B------:R-:W0:Y:S07]  /*0320*/  I2F.F64 R10, R10 ;  /* 0x0000000a000a7312 */ /* 0x000e2e0000201c00 */
[----:B------:R-:W-:-:S08]  /*0330*/  DFMA R14, R6, R12, R6 ;  /* 0x0000000c060e722b */ /* 0x000fd00000000006 */
[----:B0-----:R-:W-:Y:S01]  /*0340*/  DMUL R6, R14, R10 ;  /* 0x0000000a0e067228 */ /* 0x001fe20000000000 */
[----:B------:R-:W-:-:S07]  /*0350*/  FSETP.GEU.AND P1, PT, |R11|, 6.5827683646048100446e-37, PT ;  /* 0x036000000b00780b */ /* 0x000fce0003f2e200 */
[----:B------:R-:W-:-:S08]  /*0360*/  DFMA R12, -R8, R6, R10 ;  /* 0x00000006080c722b */ /* 0x000fd0000000010a */
[----:B------:R-:W-:-:S10]  /*0370*/  DFMA R6, R14, R12, R6 ;  /* 0x0000000c0e06722b */ /* 0x000fd40000000006 */
        /* <DEDUP_REMOVED lines=11> */
.L_x_13:
[----:B------:R-:W-:Y:S05]  /*0430*/  BSYNC.RECONVERGENT B0 ;  /* 0x0000000000007941 */ /* 0x000fea0003800200 */
.L_x_12:
[----:B------:R-:W0:Y:S01]  /*0440*/  LDCU UR5, c[0x0][0x3ac] ;  /* 0x00007580ff0577ac */ /* 0x000e220008000800 */
[----:B------:R-:W1:Y:S01]  /*0450*/  LDCU.64 UR8, c[0x0][0x358] ;  /* 0x00006b00ff0877ac */ /* 0x000e620008000a00 */
[----:B0-----:R-:W-:-:S04]  /*0460*/  UIMAD UR4, UR5, UR5, URZ ;  /* 0x00000005050472a4 */ /* 0x001fc8000f8e02ff */
[----:B------:R-:W-:Y:S01]  /*0470*/  UIMAD UR5, UR4, UR5, URZ ;  /* 0x00000005040572a4 */ /* 0x000fe2000f8e02ff */
[----:B-1----:R-:W-:Y:S11]  /*0480*/  BRA.U UP0, `(.L_x_14) ;  /* 0x0000000d00307547 */ /* 0x002ff6000b800000 */
[----:B------:R-:W-:-:S05]  /*0490*/  UMOV UR4, URZ ;  /* 0x000000ff00047c82 */ /* 0x000fca0008000000 */
.L_x_24:
[----:B0-----:R-:W0:Y:S01]  /*04a0*/  LDCU UR6, c[0x0][0x3b4] ;  /* 0x00007680ff0677ac */ /* 0x001e220008000800 */
[----:B------:R-:W-:Y:S01]  /*04b0*/  BSSY.RECONVERGENT B0, `(.L_x_15) ;  /* 0x00000c2000007945 */ /* 0x000fe20003800200 */
[----:B------:R-:W1:Y:S01]  /*04c0*/  LDCU UR10, c[0x0][0x3b8] ;  /* 0x00007700ff0a77ac */ /* 0x000e620008000800 */
[----:B------:R-:W2:Y:S01]  /*04d0*/  LDCU.64 UR12, c[0x0][0x3c0] ;  /* 0x00007800ff0c77ac */ /* 0x000ea20008000a00 */
[----:B0-----:R-:W-:-:S04]  /*04e0*/  ISETP.GE.AND P0, PT, R0, UR6, PT ;  /* 0x0000000600007c0c */ /* 0x001fc8000bf06270 */
[----:B-1----:R-:W-:-:S13]  /*04f0*/  ISETP.GE.OR P0, PT, R3, UR10, P0 ;  /* 0x0000000a03007c0c */ /* 0x002fda0008706670 */
[----:B--2---:R-:W-:-:S14]  /*0500*/  DSETP.GTU.OR P0, PT, RZ, UR12, P0 ;  /* 0x0000000cff007e2a */ /* 0x004fdc000870c400 */
[----:B------:R-:W-:Y:S05]  /*0510*/  @P0 BRA `(.L_x_16) ;  /* 0x0000000800ec0947 */ /* 0x000fea0003800000 */
[----:B------:R-:W0:Y:S01]  /*0520*/  LDC.64 R16, c[0x0][0x398] ;  /* 0x0000e600ff107b82 */ /* 0x000e220000000a00 */
[----:B------:R-:W1:Y:S01]  /*0530*/  LDCU UR10, c[0x0][0x3bc] ;  /* 0x00007780ff0a77ac */ /* 0x000e620008000800 */
[----:B------:R-:W2:Y:S01]  /*0540*/  LDCU.64 UR12, c[0x0][0x3c8] ;  /* 0x00007900ff0c77ac */ /* 0x000ea20008000a00 */
[----:B------:R-:W3:Y:S01]  /*0550*/  LDCU UR6, c[0x0][0x3d0] ;  /* 0x00007a00ff0677ac */ /* 0x000ee20008000800 */
[----:B0-----:R-:W4:Y:S04]  /*0560*/  LDG.E.64 R14, desc[UR8][R16.64] ;  /* 0x00000008100e7981 */ /* 0x001f28000c1e1b00 */
[----:B------:R-:W5:Y:S04]  /*0570*/  LDG.E.64 R6, desc[UR8][R16.64+0x10] ;  /* 0x0000100810067981 */ /* 0x000f68000c1e1b00 */
[----:B------:R-:W5:Y:S04]  /*0580*/  LDG.E.64 R12, desc[UR8][R16.64+0x18] ;  /* 0x00001808100c7981 */ /* 0x000f68000c1e1b00 */
[----:B------:R-:W5:Y:S04]  /*0590*/  LDG.E.64 R10, desc[UR8][R16.64+0x8] ;  /* 0x00000808100a7981 */ /* 0x000f68000c1e1b00 */
[----:B------:R-:W5:Y:S04]  /*05a0*/  LDG.E.64 R4, desc[UR8][R16.64+0x28] ;  /* 0x0000280810047981 */ /* 0x000f68000c1e1b00 */
[----:B------:R-:W5:Y:S01]  /*05b0*/  LDG.E.64 R8, desc[UR8][R16.64+0x20] ;  /* 0x0000200810087981 */ /* 0x000f62000c1e1b00 */
[----:B-1----:R-:W-:Y:S08]  /*05c0*/  I2F.F64 R22, UR10 ;  /* 0x0000000a00167d12 */ /* 0x002ff00008201c00 */
[----:B--2---:R-:W0:Y:S08]  /*05d0*/  I2F.F64 R26, UR12 ;  /* 0x0000000c001a7d12 */ /* 0x004e300008201c00 */
[----:B---3--:R-:W1:Y:S01]  /*05e0*/  I2F.F64 R24, UR6 ;  /* 0x0000000600187d12 */ /* 0x008e620008201c00 */
[----:B------:R-:W-:-:S02]  /*05f0*/  CS2R R20, SRZ ;  /* 0x0000000000147805 */ /* 0x000fc4000001ff00 */
[----:B------:R-:W-:Y:S01]  /*0600*/  CS2R R18, SRZ ;  /* 0x0000000000127805 */ /* 0x000fe2000001ff00 */
[----:B----4-:R-:W-:Y:S02]  /*0610*/  DMUL R14, RZ, R14 ;  /* 0x0000000eff0e7228 */ /* 0x010fe40000000000 */
[----:B-----5:R-:W-:-:S06]  /*0620*/  DMUL R6, RZ, R6 ;  /* 0x00000006ff067228 */ /* 0x020fcc0000000000 */
[----:B------:R-:W-:Y:S02]  /*0630*/  DFMA R12, RZ, R12, R14 ;  /* 0x0000000cff0c722b */ /* 0x000fe4000000000e */
[----:B------:R-:W2:Y:S01]  /*0640*/  I2F.F64 R14, UR13 ;  /* 0x0000000d000e7d12 */ /* 0x000ea20008201c00 */
[----:B------:R-:W-:Y:S02]  /*0650*/  DMUL R10, RZ, R10 ;  /* 0x0000000aff0a7228 */ /* 0x000fe40000000000 */
[----:B------:R-:W-:-:S06]  /*0660*/  DFMA R4, RZ, R4, R6 ;  /* 0x00000004ff04722b */ /* 0x000fcc0000000006 */
[----:B------:R-:W-:Y:S02]  /*0670*/  DFMA R8, RZ, R8, R10 ;  /* 0x00000008ff08722b */ /* 0x000fe4000000000a */
[C---:B0-----:R-:W-:Y:S02]  /*0680*/  DFMA R26, R22.reuse, R12, -R26 ;  /* 0x0000000c161a722b */ /* 0x041fe4000000081a */
[C---:B-1----:R-:W-:Y:S01]  /*0690*/  DFMA R24, R22.reuse, R4, -R24 ;  /* 0x000000041618722b */ /* 0x042fe20000000818 */
[----:B------:R-:W0:Y:S03]  /*06a0*/  LDC R12, c[0x0][0x3ac] ;  /* 0x0000eb00ff0c7b82 */ /* 0x000e260000000800 */
[----:B--2---:R-:W-:Y:S02]  /*06b0*/  DFMA R22, R22, R8, -R14 ;  /* 0x000000081616722b */ /* 0x004fe4000000080e */
[----:B------:R-:W-:-:S02]  /*06c0*/  DADD R6, R26, -2 ;  /* 0xc00000001a067429 */ /* 0x000fc40000000000 */
[----:B------:R-:W-:-:S04]  /*06d0*/  DADD R10, R24, -2 ;  /* 0xc0000000180a7429 */ /* 0x000fc80000000000 */
[----:B------:R-:W-:Y:S01]  /*06e0*/  DADD R8, R22, -2 ;  /* 0xc000000016087429 */ /* 0x000fe20000000000 */
[----:B------:R-:W0:Y:S08]  /*06f0*/  F2I.F64.CEIL R5, R6 ;  /* 0x0000000600057311 */ /* 0x000e300000309100 */
[----:B------:R1:W2:Y:S08]  /*0700*/  F2I.F64.CEIL R2, R10 ;  /* 0x0000000a00027311 */ /* 0x0002b00000309100 */
[----:B------:R1:W3:Y:S02]  /*0710*/  F2I.F64.CEIL R4, R8 ;  /* 0x0000000800047311 */ /* 0x0002e40000309100 */
[----:B0123--:R-:W-:-:S07]  /*0720*/  IMAD R5, R12, 0x2, -R5 ;  /* 0x000000020c057824 */ /* 0x00ffce00078e0a05 */
.L_x_23:
[----:B------:R-:W-:Y:S01]  /*0730*/  ISETP.GE.AND P0, PT, R2, RZ, PT ;  /* 0x000000ff0200720c */ /* 0x000fe20003f06270 */
[----:B------:R-:W0:Y:S01]  /*0740*/  LDCU UR6, c[0x0][0x3ac] ;  /* 0x00007580ff0677ac */ /* 0x000e220008000800 */
[----:B------:R-:W-:Y:S02]  /*0750*/  LOP3.LUT R6, RZ, R2, RZ, 0x33, !PT ;  /* 0x00000002ff067212 */ /* 0x000fe400078e33ff */
[----:B------:R-:W-:Y:S02]  /*0760*/  CS2R R16, SRZ ;  /* 0x0000000000107805 */ /* 0x000fe4000001ff00 */
[----:B------:R-:W-:-:S07]  /*0770*/  CS2R R14, SRZ ;  /* 0x00000000000e7805 */ /* 0x000fce000001ff00 */
[----:B------:R-:W1:Y:S01]  /*0780*/  @P0 LDC R7, c[0x0][0x3ac] ;  /* 0x0000eb00ff070b82 */ /* 0x000e620000000800 */
[----:B0-----:R-:W-:Y:S01]  /*0790*/  UIMAD UR6, UR6, UR6, URZ ;  /* 0x00000006060672a4 */ /* 0x001fe2000f8e02ff */
[----:B-1----:R-:W-:Y:S01]  /*07a0*/  @P0 ISETP.GE.AND P1, PT, R2, R7, PT ;  /* 0x000000070200020c */ /* 0x002fe20003f26270 */
[----:B------:R-:W-:-:S05]  /*07b0*/  @P0 IMAD R7, R7, 0x2, R6 ;  /* 0x0000000207070824 */ /* 0x000fca00078e0206 */
[----:B------:R-:W-:Y:S01]  /*07c0*/  @P0 SEL R7, R2, R7, !P1 ;  /* 0x0000000702070207 */ /* 0x000fe20004800000 */
[----:B------:R-:W-:Y:S02]  /*07d0*/  @!P0 IMAD.MOV.U32 R7, RZ, RZ, R6 ;  /* 0x000000ffff078224 */ /* 0x000fe400078e0006 */
[----:B------:R-:W-:Y:S02]  /*07e0*/  IMAD.MOV.U32 R6, RZ, RZ, R4 ;  /* 0x000000ffff067224 */ /* 0x000fe400078e0004 */
[----:B------:R-:W-:-:S07]  /*07f0*/  IMAD R7, R7, UR6, RZ ;  /* 0x0000000607077c24 */ /* 0x000fce000f8e02ff */
.L_x_20:
[----:B------:R-:W0:Y:S01]  /*0800*/  LDC R11, c[0x0][0x3ac] ;  /* 0x0000eb00ff0b7b82 */ /* 0x000e220000000800 */
[----:B------:R-:W-:Y:S01]  /*0810*/  DADD R28, R26, -2 ;  /* 0xc00000001a1c7429 */ /* 0x000fe20000000000 */
[----:B------:R-:W-:Y:S01]  /*0820*/  ISETP.GE.AND P0, PT, R6, RZ, PT ;  /* 0x000000ff0600720c */ /* 0x000fe20003f06270 */
[----:B------:R-:W-:Y:S01]  /*0830*/  IMAD.MOV.U32 R37, RZ, RZ, R5 ;  /* 0x000000ffff257224 */ /* 0x000fe200078e0005 */
[----:B------:R-:W-:Y:S02]  /*0840*/  LOP3.LUT R8, RZ, R6, RZ, 0x33, !PT ;  /* 0x00000006ff087212 */ /* 0x000fe400078e33ff */
[----:B------:R-:W-:-:S05]  /*0850*/  CS2R R12, SRZ ;  /* 0x00000000000c7805 */ /* 0x000fca000001ff00 */
[----:B------:R-:W1:Y:S04]  /*0860*/  F2I.F64.CEIL R28, R28 ;  /* 0x0000001c001c7311 */ /* 0x000e680000309100 */
[----:B0-----:R-:W-:Y:S01]  /*0870*/  @P0 IMAD R9, R11, 0x2, R8 ;  /* 0x000000020b090824 */ /* 0x001fe200078e0208 */
[----:B------:R-:W-:Y:S02]  /*0880*/  @P0 ISETP.GE.AND P1, PT, R6, R11, PT ;  /* 0x0000000b0600020c */ /* 0x000fe40003f26270 */
[----:B-1----:R-:W-:Y:S02]  /*0890*/  VIADDMNMX R31, R28, 0x3, R28, !PT ;  /* 0x000000031c1f7846 */ /* 0x002fe4000780011c */
[----:B------:R-:W-:Y:S01]  /*08a0*/  @P0 SEL R10, R6, R9, !P1 ;  /* 0x00000009060a0207 */ /* 0x000fe20004800000 */
[----:B------:R-:W-:Y:S01]  /*08b0*/  @!P0 IMAD.MOV.U32 R10, RZ, RZ, R8 ;  /* 0x000000ffff0a8224 */ /* 0x000fe200078e0008 */
[C---:B------:R-:W-:Y:S01]  /*08c0*/  IADD3 R36, PT, PT, -R28.reuse, 0x1, RZ ;  /* 0x000000011c247810 */ /* 0x040fe20007ffe1ff */
[----:B------:R-:W-:-:S02]  /*08d0*/  IMAD.IADD R38, R28, 0x1, -R31 ;  /* 0x000000011c267824 */ /* 0x000fc400078e0a1f */
[----:B------:R-:W-:Y:S01]  /*08e0*/  IMAD R9, R10, R11, R7 ;  /* 0x0000000b0a097224 */ /* 0x000fe200078e0207 */
[----:B------:R-:W-:Y:S01]  /*08f0*/  CS2R R10, SRZ ;  /* 0x00000000000a7805 */ /* 0x000fe2000001ff00 */
[----:B------:R-:W-:-:S07]  /*0900*/  VIADD R8, R28, 0xffffffff ;  /* 0xffffffff1c087836 */ /* 0x000fce0000000000 */
.L_x_17:
[----:B------:R-:W-:-:S05]  /*0910*/  VIADD R8, R8, 0x1 ;  /* 0x0000000108087836 */ /* 0x000fca0000000000 */
[----:B------:R-:W-:-:S13]  /*0920*/  ISETP.GE.AND P0, PT, R8, RZ, PT ;  /* 0x000000ff0800720c */ /* 0x000fda0003f06270 */
[----:B------:R-:W0:Y:S01]  /*0930*/  @P0 LDC R31, c[0x0][0x3ac] ;  /* 0x0000eb00ff1f0b82 */ /* 0x000e220000000800 */
[----:B------:R-:W-:Y:S01]  /*0940*/  @P0 VIADD R29, R37, 0xffffffff ;  /* 0xffffffff251d0836 */ /* 0x000fe20000000000 */
[----:B0-----:R-:W-:-:S04]  /*0950*/  @P0 ISETP.GE.AND P1, PT, R8, R31, PT ;  /* 0x0000001f0800020c */ /* 0x001fc80003f26270 */
[----:B------:R-:W-:Y:S01]  /*0960*/  @P0 SEL R28, R8, R29, !P1 ;  /* 0x0000001d081c0207 */ /* 0x000fe20004800000 */
[----:B------:R-:W-:-:S04]  /*0970*/  @!P0 VIADD R28, R36, 0xfffffffe ;  /* 0xfffffffe241c8836 */ /* 0x000fc80000000000 */
[----:B------:R-:W-:-:S05]  /*0980*/  IMAD.IADD R29, R9, 0x1, R28 ;  /* 0x00000001091d7824 */ /* 0x000fca00078e021c */
[----:B------:R-:W-:-:S13]  /*0990*/  ISETP.GE.AND P0, PT, R29, UR5, PT ;  /* 0x000000051d007c0c */ /* 0x000fda000bf06270 */
[----:B------:R-:W-:Y:S05]  /*09a0*/  @P0 EXIT ;  /* 0x000000000000094d */ /* 0x000fea0003800000 */
[----:B------:R-:W0:Y:S08]  /*09b0*/  LDC.64 R40, c[0x0][0x388] ;  /* 0x0000e200ff287b82 */ /* 0x000e300000000a00 */
[----:B------:R-:W1:Y:S01]  /*09c0*/  LDC.64 R42, c[0x0][0x390] ;  /* 0x0000e400ff2a7b82 */ /* 0x000e620000000a00 */
[----:B0-----:R-:W-:-:S06]  /*09d0*/  IMAD.WIDE R40, R29, 0x4, R40 ;  /* 0x000000041d287825 */ /* 0x001fcc00078e0228 */
[----:B------:R-:W2:Y:S01]  /*09e0*/  LDG.E R40, desc[UR8][R40.64] ;  /* 0x0000000828287981 */ /* 0x000ea2000c1e1900 */
[----:B-1----:R-:W-:-:S05]  /*09f0*/  IMAD.WIDE R42, R29, 0x4, R42 ;  /* 0x000000041d2a7825 */ /* 0x002fca00078e022a */
[----:B------:R-:W3:Y:S01]  /*0a00*/  LDG.E R39, desc[UR8][R42.64] ;  /* 0x000000082a277981 */ /* 0x000ee2000c1e1900 */
[----:B------:R-:W0:Y:S02]  /*0a10*/  I2F.F64 R30, R8 ;  /* 0x00000008001e7312 */ /* 0x000e240000201c00 */
[----:B0-----:R-:W-:-:S08]  /*0a20*/  DADD R30, R26, -R30 ;  /* 0x000000001a1e7229 */ /* 0x001fd0000000081e */
[C---:B------:R-:W-:Y:S02]  /*0a30*/  DSETP.GEU.AND P0, PT, |R30|.reuse, 1, PT ;  /* 0x3ff000001e00742a */ /* 0x040fe40003f0e200 */
[----:B------:R-:W-:-:S12]  /*0a40*/  DADD R34, |R30|, -2 ;  /* 0xc00000001e227429 */ /* 0x000fd80000000200 */
[----:B------:R-:W-:Y:S01]  /*0a50*/  @P0 DMUL R32, R34, R34 ;  /* 0x0000002222200228 */ /* 0x000fe20000000000 */
[----:B------:R-:W-:Y:S02]  /*0a60*/  @P0 IMAD.MOV.U32 R28, RZ, RZ, 0x55555555 ;  /* 0x55555555ff1c0424 */ /* 0x000fe400078e00ff */
[----:B------:R-:W-:-:S05]  /*0a70*/  @P0 IMAD.MOV.U32 R29, RZ, RZ, 0x3fc55555 ;  /* 0x3fc55555ff1d0424 */ /* 0x000fca00078e00ff */
[----:B------:R-:W-:-:S08]  /*0a80*/  @P0 DMUL R32, R34, R32 ;  /* 0x0000002022200228 */ /* 0x000fd00000000000 */
[----:B------:R-:W-:Y:S02]  /*0a90*/  @P0 DMUL R28, R32, -R28 ;  /* 0x8000001c201c0228 */ /* 0x000fe40000000000 */
[C---:B------:R-:W-:Y:S02]  /*0aa0*/  @!P0 DMUL R32, R30.reuse, R30 ;  /* 0x0000001e1e208228 */ /* 0x040fe40000000000 */
[----:B------:R-:W-:-:S06]  /*0ab0*/  @P0 DSETP.GEU.AND P1, PT, |R30|, 2, PT ;  /* 0x400000001e00042a */ /* 0x000fcc0003f2e200 */
[----:B------:R-:W-:Y:S01]  /*0ac0*/  @!P0 DMUL R30, R34, R32 ;  /* 0x00000020221e8228 */ /* 0x000fe20000000000 */
[----:B------:R-:W-:Y:S02]  /*0ad0*/  @!P0 IMAD.MOV.U32 R32, RZ, RZ, 0x0 ;  /* 0x00000000ff208424 */ /* 0x000fe400078e00ff */
[----:B------:R-:W-:Y:S02]  /*0ae0*/  @!P0 IMAD.MOV.U32 R33, RZ, RZ, 0x3fe00000 ;  /* 0x3fe00000ff218424 */ /* 0x000fe400078e00ff */
[----:B------:R-:W-:Y:S02]  /*0af0*/  @!P0 IMAD.MOV.U32 R34, RZ, RZ, 0x55555555 ;  /* 0x55555555ff228424 */ /* 0x000fe400078e00ff */
[----:B------:R-:W-:Y:S01]  /*0b00*/  @!P0 IMAD.MOV.U32 R35, RZ, RZ, 0x3fe55555 ;  /* 0x3fe55555ff238424 */ /* 0x000fe200078e00ff */
[----:B------:R-:W-:Y:S01]  /*0b10*/  @P0 FSEL R28, R28, RZ, !P1 ;  /* 0x000000ff1c1c0208 */ /* 0x000fe20004800000 */
[----:B------:R-:W-:Y:S01]  /*0b20*/  VIADD R38, R38, 0x1 ;  /* 0x0000000126267836 */ /* 0x000fe20000000000 */
[----:B------:R-:W-:-:S03]  /*0b30*/  @P0 FSEL R29, R29, RZ, !P1 ;  /* 0x000000ff1d1d0208 */ /* 0x000fc60004800000 */
[----:B------:R-:W-:Y:S01]  /*0b40*/  @!P0 DFMA R28, R30, R32, R34 ;  /* 0x000000201e1c822b */ /* 0x000fe20000000022 */
[----:B------:R-:W-:Y:S01]  /*0b50*/  ISETP.NE.AND P0, PT, R38, 0x1, PT ;  /* 0x000000012600780c */ /* 0x000fe20003f05270 */
[----:B------:R-:W-:Y:S02]  /*0b60*/  VIADD R36, R36, 0xffffffff ;  /* 0xffffffff24247836 */ /* 0x000fe40000000000 */
[----:B------:R-:W-:Y:S01]  /*0b70*/  VIADD R37, R37, 0xffffffff ;  /* 0xffffffff25257836 */ /* 0x000fe20000000000 */
[----:B--2---:R-:W0:Y:S08]  /*0b80*/  F2F.F64.F32 R40, R40 ;  /* 0x0000002800287310 */ /* 0x004e300000201800 */
[----:B---3--:R-:W1:Y:S01]  /*0b90*/  F2F.F64.F32 R30, R39 ;  /* 0x00000027001e7310 */ /* 0x008e620000201800 */
[----:B0-----:R-:W-:-:S02]  /*0ba0*/  DFMA R10, R40, R28, R10 ;  /* 0x0000001c280a722b */ /* 0x001fc4000000000a */
[----:B-1----:R-:W-:Y:S01]  /*0bb0*/  DFMA R12, R30, R28, R12 ;  /* 0x0000001c1e0c722b */ /* 0x002fe2000000000c */
[----:B------:R-:W-:Y:S10]  /*0bc0*/  @P0 BRA `(.L_x_17) ;  /* 0xfffffffc00500947 */ /* 0x000ff4000383ffff */
[----:B------:R-:W0:Y:S02]  /*0bd0*/  I2F.F64 R8, R6 ;  /* 0x0000000600087312 */ /* 0x000e240000201c00 */
[----:B0-----:R-:W-:-:S08]  /*0be0*/  DADD R30, R22, -R8 ;  /* 0x00000000161e7229 */ /* 0x001fd00000000808 */
[----:B------:R-:W-:-:S14]  /*0bf0*/  DSETP.GEU.AND P0, PT, |R30|, 1, PT ;  /* 0x3ff000001e00742a */ /* 0x000fdc0003f0e200 */
[----:B------:R-:W-:Y:S05]  /*0c00*/  @!P0 BRA `(.L_x_18) ;  /* 0x0000000000288947 */ /* 0x000fea0003800000 */
[C---:B------:R-:W-:Y:S01]  /*0c10*/  DADD R8, |R30|.reuse, -2 ;  /* 0xc00000001e087429 */ /* 0x040fe20000000200 */
[----:B------:R-:W-:Y:S01]  /*0c20*/  UMOV UR10, 0x55555555 ;  /* 0x55555555000a7882 */ /* 0x000fe20000000000 */
[----:B------:R-:W-:Y:S01]  /*0c30*/  UMOV UR11, 0x3fc55555 ;  /* 0x3fc55555000b7882 */ /* 0x000fe20000000000 */
[----:B------:R-:W-:-:S05]  /*0c40*/  DSETP.GEU.AND P0, PT, |R30|, 2, PT ;  /* 0x400000001e00742a */ /* 0x000fca0003f0e200 */
[----:B------:R-:W-:-:S08]  /*0c50*/  DMUL R28, R8, R8 ;  /* 0x00000008081c7228 */ /* 0x000fd00000000000 */
[----:B------:R-:W-:-:S08]  /*0c60*/  DMUL R28, R8, R28 ;  /* 0x0000001c081c7228 */ /* 0x000fd00000000000 */
[----:B------:R-:W-:-:S10]  /*0c70*/  DMUL R28, R28, -UR10 ;  /* 0x8000000a1c1c7c28 */ /* 0x000fd40008000000 */
[----:B------:R-:W-:Y:S02]  /*0c80*/  FSEL R8, R28, RZ, !P0 ;  /* 0x000000ff1c087208 */ /* 0x000fe40004000000 */
[----:B------:R-:W-:Y:S01]  /*0c90*/  FSEL R9, R29, RZ, !P0 ;  /* 0x000000ff1d097208 */ /* 0x000fe20004000000 */
[----:B------:R-:W-:Y:S06]  /*0ca0*/  BRA `(.L_x_19) ;  /* 0x0000000000207947 */ /* 0x000fec0003800000 */
.L_x_18:
[C---:B------:R-:W-:Y:S01]  /*0cb0*/  DMUL R8, R30.reuse, R30 ;  /* 0x0000001e1e087228 */ /* 0x040fe20000000000 */
[----:B------:R-:W-:Y:S01]  /*0cc0*/  IMAD.MOV.U32 R28, RZ, RZ, 0x55555555 ;  /* 0x55555555ff1c7424 */ /* 0x000fe200078e00ff */
[----:B------:R-:W-:Y:S01]  /*0cd0*/  DADD R30, |R30|, -2 ;  /* 0xc00000001e1e7429 */ /* 0x000fe20000000200 */
[----:B------:R-:W-:Y:S01]  /*0ce0*/  IMAD.MOV.U32 R29, RZ, RZ, 0x3fe55555 ;  /* 0x3fe55555ff1d7424 */ /* 0x000fe200078e00ff */
[----:B------:R-:W-:Y:S01]  /*0cf0*/  UMOV UR10, 0x0 ;  /* 0x00000000000a7882 */ /* 0x000fe20000000000 */
[----:B------:R-:W-:-:S05]  /*0d00*/  UMOV UR11, 0x3fe00000 ;  /* 0x3fe00000000b7882 */ /* 0x000fca0000000000 */
[----:B------:R-:W-:-:S08]  /*0d10*/  DMUL R8, R30, R8 ;  /* 0x000000081e087228 */ /* 0x000fd00000000000 */
[----:B------:R-:W-:-:S11]  /*0d20*/  DFMA R8, R8, UR10, R28 ;  /* 0x0000000a08087c2b */ /* 0x000fd6000800001c */
.L_x_19:
[----:B------:R-:W-:Y:S01]  /*0d30*/  VIADDMNMX R29, R4, 0x3, R4, !PT ;  /* 0x00000003041d7846 */ /* 0x000fe20007800104 */
[-C--:B------:R-:W-:Y:S02]  /*0d40*/  DFMA R14, R10, R8.reuse, R14 ;  /* 0x000000080a0e722b */ /* 0x080fe4000000000e */
[----:B------:R-:W-:Y:S01]  /*0d50*/  DFMA R16, R12, R8, R16 ;  /* 0x000000080c10722b */ /* 0x000fe20000000010 */
[C---:B------:R-:W-:Y:S01]  /*0d60*/  ISETP.NE.AND P0, PT, R6.reuse, R29, PT ;  /* 0x0000001d0600720c */ /* 0x040fe20003f05270 */
[----:B------:R-:W-:-:S12]  /*0d70*/  VIADD R6, R6, 0x1 ;  /* 0x0000000106067836 */ /* 0x000fd80000000000 */
[----:B------:R-:W-:Y:S05]  /*0d80*/  @P0 BRA `(.L_x_20) ;  /* 0xfffffff8009c0947 */ /* 0x000fea000383ffff */
        /* <DEDUP_REMOVED lines=14> */
.L_x_21:
        /* <DEDUP_REMOVED lines=8> */
.L_x_22:
[----:B------:R-:W-:Y:S02]  /*0ef0*/  DADD R8, R24, -2 ;  /* 0xc000000018087429 */ /* 0x000fe40000000000 */
[-C--:B------:R-:W-:Y:S02]  /*0f00*/  DFMA R18, R14, R6.reuse, R18 ;  /* 0x000000060e12722b */ /* 0x080fe40000000012 */
[----:B------:R-:W-:-:S06]  /*0f10*/  DFMA R20, R16, R6, R20 ;  /* 0x000000061014722b */ /* 0x000fcc0000000014 */
[----:B------:R-:W0:Y:S02]  /*0f20*/  F2I.F64.CEIL R8, R8 ;  /* 0x0000000800087311 */ /* 0x000e240000309100 */
[----:B0-----:R-:W-:-:S04]  /*0f30*/  VIADDMNMX R11, R8, 0x3, R8, !PT ;  /* 0x00000003080b7846 */ /* 0x001fc80007800108 */
[C---:B------:R-:W-:Y:S01]  /*0f40*/  ISETP.NE.AND P0, PT, R2.reuse, R11, PT ;  /* 0x0000000b0200720c */ /* 0x040fe20003f05270 */
[----:B------:R-:W-:-:S12]  /*0f50*/  VIADD R2, R2, 0x1 ;  /* 0x0000000102027836 */ /* 0x000fd80000000000 */
[----:B------:R-:W-:Y:S05]  /*0f60*/  @P0 BRA `(.L_x_23) ;  /* 0xfffffff400f00947 */ /* 0x000fea000383ffff */
[----:B------:R-:W0:Y:S01]  /*0f70*/  LDCU.U8 UR6, c[0x0][0x3a8] ;  /* 0x00007500ff0677ac */ /* 0x000e220008000000 */
[----:B------:R-:W-:Y:S01]  /*0f80*/  IMAD.IADD R2, R0, 0x1, R3 ;  /* 0x0000000100027824 */ /* 0x000fe200078e0203 */
[----:B------:R-:W1:Y:S01]  /*0f90*/  LDC.64 R8, c[0x0][0x380] ;  /* 0x0000e000ff087b82 */ /* 0x000e620000000a00 */
[----:B0-----:R-:W-:-:S06]  /*0fa0*/  UPRMT UR6, UR6, 0x8880, URZ ;  /* 0x0000888006067896 */ /* 0x001fcc00080000ff */
[----:B------:R-:W-:-:S05]  /*0fb0*/  ISETP.NE.AND P1, PT, RZ, UR6, PT ;  /* 0x00000006ff007c0c */ /* 0x000fca000bf25270 */
[----:B------:R-:W0:Y:S08]  /*0fc0*/  LDCU UR6, c[0x0][0x3b4] ;  /* 0x00007680ff0677ac */ /* 0x000e300008000800 */
[----:B------:R-:W2:Y:S01]  /*0fd0*/  @P1 LDC.64 R6, c[0x0][0x3a0] ;  /* 0x0000e800ff061b82 */ /* 0x000ea20000000a00 */
[----:B0-----:R-:W-:-:S04]  /*0fe0*/  IMAD R11, R3, UR6, R0 ;  /* 0x00000006030b7c24 */ /* 0x001fc8000f8e0200 */
[----:B--2---:R-:W-:-:S06]  /*0ff0*/  @P1 IMAD.WIDE R6, R11, 0x8, R6 ;  /* 0x000000080b061825 */ /* 0x004fcc00078e0206 */
[----:B------:R-:W2:Y:S01]  /*1000*/  @P1 LDG.E.64 R6, desc[UR8][R6.64] ;  /* 0x0000000806061981 */ /* 0x000ea2000c1e1b00 */
[----:B------:R-:W-:Y:S01]  /*1010*/  LOP3.LUT R2, R2, 0x1, RZ, 0xc0, !PT ;  /* 0x0000000102027812 */ /* 0x000fe200078ec0ff */
[----:B------:R-:W-:Y:S02]  /*1020*/  IMAD.MOV.U32 R4, RZ, RZ, 0x3ff00000 ;  /* 0x3ff00000ff047424 */ /* 0x000fe400078e00ff */
[----:B------:R-:W-:Y:S01]  /*1030*/  IMAD.SHL.U32 R11, R11, 0x2, RZ ;  /* 0x000000020b0b7824 */ /* 0x000fe200078e00ff */
[----:B------:R-:W-:-:S04]  /*1040*/  ISETP.NE.U32.AND P0, PT, R2, 0x1, PT ;  /* 0x000000010200780c */ /* 0x000fc80003f05070 */
[----:B------:R-:W-:Y:S01]  /*1050*/  FSEL R5, -R4, 1.875, !P0 ;  /* 0x3ff0000004057808 */ /* 0x000fe20004000100 */
[----:B------:R-:W-:-:S06]  /*1060*/  IMAD.MOV.U32 R4, RZ, RZ, RZ ;  /* 0x000000ffff047224 */ /* 0x000fcc00078e00ff */
[----:B--2---:R-:W-:-:S08]  /*1070*/  @P1 DMUL R4, R4, R6 ;  /* 0x0000000604041228 */ /* 0x004fd00000000000 */
[-C--:B------:R-:W-:Y:S02]  /*1080*/  DMUL R18, R18, R4.reuse ;  /* 0x0000000412127228 */ /* 0x080fe40000000000 */
[----:B------:R-:W-:Y:S01]  /*1090*/  DMUL R20, R20, R4 ;  /* 0x0000000414147228 */ /* 0x000fe20000000000 */
[----:B-1----:R-:W-:-:S05]  /*10a0*/  IMAD.WIDE R4, R11, 0x8, R8 ;  /* 0x000000080b047825 */ /* 0x002fca00078e0208 */
[----:B------:R0:W-:Y:S04]  /*10b0*/  STG.E.64 desc[UR8][R4.64], R18 ;  /* 0x0000001204007986 */ /* 0x0001e8000c101b08 */
[----:B------:R0:W-:Y:S02]  /*10c0*/  STG.E.64 desc[UR8][R4.64+0x8], R20 ;  /* 0x0000081404007986 */ /* 0x0001e4000c101b08 */
.L_x_16:
[----:B------:R-:W-:Y:S05]  /*10d0*/  BSYNC.RECONVERGENT B0 ;  /* 0x0000000000007941 */ /* 0x000fea0003800200 */
.L_x_15:
[----:B------:R-:W1:Y:S01]  /*10e0*/  LDC R2, c[0x0][0x3d4] ;  /* 0x0000f500ff027b82 */ /* 0x000e620000000800 */
[----:B------:R-:W-:-:S06]  /*10f0*/  UIADD3 UR6, UPT, UPT, UR4, 0x1, URZ ;  /* 0x0000000104067890 */ /* 0x000fcc000fffe0ff */
[----:B-1----:R-:W-:-:S13]  /*1100*/  ISETP.NE.AND P0, PT, R2, UR6, PT ;  /* 0x0000000602007c0c */ /* 0x002fda000bf05270 */
[----:B------:R-:W-:Y:S05]  /*1110*/  @!P0 EXIT ;  /* 0x000000000000894d */ /* 0x000fea0003800000 */
[----:B------:R-:W-:Y:S01]  /*1120*/  VIADD R3, R3, UR7 ;  /* 0x0000000703037c36 */ /* 0x000fe20008000000 */
[----:B------:R-:W-:Y:S01]  /*1130*/  UMOV UR4, UR6 ;  /* 0x0000000600047c82 */ /* 0x000fe20008000000 */
[----:B------:R-:W-:Y:S05]  /*1140*/  BRA `(.L_x_24) ;  /* 0xfffffff000d47947 */ /* 0x000fea000383ffff */
.L_x_14:
[----:B------:R-:W0:Y:S01]  /*1150*/  LDCU UR6, c[0x0][0x3b0] ;  /* 0x00007600ff0677ac */ /* 0x000e220008000800 */
[----:B------:R-:W1:Y:S01]  /*1160*/  LDCU.U8 UR4, c[0x0][0x3a8] ;  /* 0x00007500ff0477ac */ /* 0x000e620008000000 */
[----:B0-----:R-:W0:Y:S01]  /*1170*/  I2F.F64.U32 R8, UR6 ;  /* 0x0000000600087d12 */ /* 0x001e220008201800 */
[----:B-1----:R-:W-:-:S04]  /*1180*/  UPRMT UR4, UR4, 0x8880, URZ ;  /* 0x0000888004047896 */ /* 0x002fc800080000ff */
[----:B------:R-:W-:Y:S01]  /*1190*/  UISETP.NE.AND UP0, UPT, UR4, URZ, UPT ;  /* 0x000000ff0400728c */ /* 0x000fe2000bf05270 */
[----:B0-----:R-:W-:-:S08]  /*11a0*/  DMUL R8, R8, 0.5 ;  /* 0x3fe0000008087828 */ /* 0x001fd00000000000 */
[----:B------:R-:W-:Y:S05]  /*11b0*/  BRA.U !UP0, `(.L_x_25) ;  /* 0x0000000d08b87547 */ /* 0x000fea000b800000 */
[----:B------:R-:W0:Y:S01]  /*11c0*/  I2F.F64 R10, R0 ;  /* 0x00000000000a7312 */ /* 0x000e220000201c00 */
[----:B------:R-:W-:Y:S01]  /*11d0*/  UMOV UR4, URZ ;  /* 0x000000ff00047c82 */ /* 0x000fe20008000000 */
[----:B0-----:R-:W-:-:S06]  /*11e0*/  DSETP.GE.AND P0, PT, R8, R10, PT ;  /* 0x0000000a0800722a */ /* 0x001fcc0003f06000 */
[----:B------:R-:W-:Y:S02]  /*11f0*/  FSEL R18, R6, R4, !P0 ;  /* 0x0000000406127208 */ /* 0x000fe40004000000 */
[----:B------:R-:W-:-:S07]  /*1200*/  FSEL R19, R7, R5, !P0 ;  /* 0x0000000507137208 */ /* 0x000fce0004000000 */
.L_x_40:
[----:B0-----:R-:W0:Y:S01]  /*1210*/  LDCU UR6, c[0x0][0x3b8] ;  /* 0x00007700ff0677ac */ /* 0x001e220008000800 */
[----:B------:R-:W-:Y:S01]  /*1220*/  BSSY.RECONVERGENT B0, `(.L_x_26) ;  /* 0x00000e4000007945 */ /* 0x000fe20003800200 */
[----:B------:R-:W1:Y:S01]  /*1230*/  LDCU UR10, c[0x0][0x3b4] ;  /* 0x00007680ff0a77ac */ /* 0x000e620008000800 */
[----:B------:R-:W2:Y:S01]  /*1240*/  LDCU UR11, c[0x0][0x3d4] ;  /* 0x00007a80ff0b77ac */ /* 0x000ea20008000800 */
[----:B------:R-:W-:Y:S01]  /*1250*/  UIADD3 UR4, UPT, UPT, UR4, 0x1, URZ ;  /* 0x0000000104047890 */ /* 0x000fe2000fffe0ff */
[----:B0-----:R-:W-:-:S04]  /*1260*/  ISETP.GE.AND P0, PT, R3, UR6, PT ;  /* 0x0000000603007c0c */ /* 0x001fc8000bf06270 */
[----:B-1----:R-:W-:Y:S01]  /*1270*/  ISETP.GE.OR P0, PT, R0, UR10, P0 ;  /* 0x0000000a00007c0c */ /* 0x002fe20008706670 */
[----:B--2---:R-:W-:-:S12]  /*1280*/  UISETP.NE.AND UP0, UPT, UR4, UR11, UPT ;  /* 0x0000000b0400728c */ /* 0x004fd8000bf05270 */
[----:B------:R-:W-:Y:S05]  /*1290*/  @P0 BRA `(.L_x_27) ;  /* 0x0000000c00700947 */ /* 0x000fea0003800000 */
[----:B------:R-:W0:Y:S01]  /*12a0*/  LDCU UR6, c[0x0][0x3b0] ;  /* 0x00007600ff0677ac */ /* 0x000e220008000800 */
[----:B------:R-:W-:Y:S01]  /*12b0*/  IMAD.MOV.U32 R6, RZ, RZ, 0x1 ;  /* 0x00000001ff067424 */ /* 0x000fe200078e00ff */
[----:B------:R-:W-:Y:S01]  /*12c0*/  BSSY.RECONVERGENT B1, `(.L_x_28) ;  /* 0x000001f000017945 */ /* 0x000fe20003800200 */
[----:B0-----:R-:W0:Y:S01]  /*12d0*/  I2F.F64.U32 R12, UR6 ;  /* 0x00000006000c7d12 */ /* 0x001e220008201800 */
[----:B------:R-:W1:Y:S07]  /*12e0*/  LDCU UR6, c[0x0][0x3b0] ;  /* 0x00007600ff0677ac */ /* 0x000e6e0008000800 */
[----:B0-----:R-:W0:Y:S01]  /*12f0*/  MUFU.RCP64H R7, R13 ;  /* 0x0000000d00077308 */ /* 0x001e220000001800 */
[C---:B------:R-:W-:Y:S01]  /*1300*/  DMUL R14, R12.reuse, 0.5 ;  /* 0x3fe000000c0e7828 */ /* 0x040fe20000000000 */
[----:B-1----:R-:W-:Y:S01]  /*1310*/  VIADD R2, R3, -UR6 ;  /* 0x8000000603027c36 */ /* 0x002fe20008000000 */
[----:B0-----:R-:W-:-:S08]  /*1320*/  DFMA R4, -R12, R6, 1 ;  /* 0x3ff000000c04742b */ /* 0x001fd00000000106 */
[----:B------:R-:W-:Y:S02]  /*1330*/  DFMA R8, R4, R4, R4 ;  /* 0x000000040408722b */ /* 0x000fe40000000004 */
[----:B------:R-:W0:Y:S06]  /*1340*/  I2F.F64 R4, R3 ;  /* 0x0000000300047312 */ /* 0x000e2c0000201c00 */
[----:B------:R-:W-:Y:S02]  /*1350*/  DFMA R8, R6, R8, R6 ;  /* 0x000000080608722b */ /* 0x000fe40000000006 */
[----:B------:R-:W1:Y:S06]  /*1360*/  I2F.F64 R6, R2 ;  /* 0x0000000200067312 */ /* 0x000e6c0000201c00 */
[----:B------:R-:W-:-:S02]  /*1370*/  DFMA R10, -R12, R8, 1 ;  /* 0x3ff000000c0a742b */ /* 0x000fc40000000108 */
[----:B0-----:R-:W-:-:S06]  /*1380*/  DSETP.GE.AND P0, PT, R14, R4, PT ;  /* 0x000000040e00722a */ /* 0x001fcc0003f06000 */
[----:B------:R-:W-:Y:S01]  /*1390*/  DFMA R10, R8, R10, R8 ;  /* 0x0000000a080a722b */ /* 0x000fe20000000008 */
[----:B-1----:R-:W-:Y:S02]  /*13a0*/  FSEL R8, R6, R4, !P0 ;  /* 0x0000000406087208 */ /* 0x002fe40004000000 */
[----:B------:R-:W-:-:S04]  /*13b0*/  FSEL R9, R7, R5, !P0 ;  /* 0x0000000507097208 */ /* 0x000fc80004000000 */
[----:B------:R-:W-:Y:S02]  /*13c0*/  FSETP.GEU.AND P1, PT, |R9|, 6.5827683646048100446e-37, PT ;  /* 0x036000000900780b */ /* 0x000fe40003f2e200 */
[----:B------:R-:W-:-:S08]  /*13d0*/  DMUL R4, R10, R8 ;  /* 0x000000080a047228 */ /* 0x000fd00000000000 */
        /* <DEDUP_REMOVED lines=13> */
.L_x_29:
[----:B------:R-:W-:Y:S05]  /*14b0*/  BSYNC.RECONVERGENT B1 ;  /* 0x0000000000017941 */ /* 0x000fea0003800200 */
.L_x_28:
[----:B------:R-:W0:Y:S01]  /*14c0*/  LDCU.64 UR10, c[0x0][0x3c0] ;  /* 0x00007800ff0a77ac */ /* 0x000e220008000a00 */
[----:B------:R-:W-:-:S08]  /*14d0*/  DMUL R6, R18, R18 ;  /* 0x0000001212067228 */ /* 0x000fd00000000000 */
[----:B------:R-:W-:-:S08]  /*14e0*/  DFMA R6, R4, R4, R6 ;  /* 0x000000040406722b */ /* 0x000fd00000000006 */
[----:B0-----:R-:W-:-:S14]  /*14f0*/  DSETP.GTU.AND P0, PT, R6, UR10, PT ;  /* 0x0000000a06007e2a */ /* 0x001fdc000bf0c000 */
[----:B------:R-:W-:Y:S05]  /*1500*/  @P0 BRA `(.L_x_27) ;  /* 0x0000000800d40947 */ /* 0x000fea0003800000 */
[----:B------:R-:W0:Y:S01]  /*1510*/  LDC.64 R22, c[0x0][0x398] ;  /* 0x0000e600ff167b82 */ /* 0x000e220000000a00 */
[----:B------:R-:W1:Y:S01]  /*1520*/  LDCU UR6, c[0x0][0x3bc] ;  /* 0x00007780ff0677ac */ /* 0x000e620008000800 */
[----:B------:R-:W2:Y:S01]  /*1530*/  LDCU.64 UR10, c[0x0][0x3c8] ;  /* 0x00007900ff0a77ac */ /* 0x000ea20008000a00 */
[----:B0-----:R-:W3:Y:S04]  /*1540*/  LDG.E.64 R14, desc[UR8][R22.64+0x8] ;  /* 0x00000808160e7981 */ /* 0x001ee8000c1e1b00 */
[----:B------:R-:W4:Y:S04]  /*1550*/  LDG.E.64 R20, desc[UR8][R22.64] ;  /* 0x0000000816147981 */ /* 0x000f28000c1e1b00 */
[----:B------:R-:W5:Y:S04]  /*1560*/  LDG.E.64 R10, desc[UR8][R22.64+0x20] ;  /* 0x00002008160a7981 */ /* 0x000f68000c1e1b00 */
[----:B------:R-:W5:Y:S04]  /*1570*/  LDG.E.64 R16, desc[UR8][R22.64+0x18] ;  /* 0x0000180816107981 */ /* 0x000f68000c1e1b00 */
[----:B------:R-:W5:Y:S04]  /*1580*/  LDG.E.64 R8, desc[UR8][R22.64+0x10] ;  /* 0x0000100816087981 */ /* 0x000f68000c1e1b00 */
[----:B------:R-:W5:Y:S01]  /*1590*/  LDG.E.64 R6, desc[UR8][R22.64+0x28] ;  /* 0x0000280816067981 */ /* 0x000f62000c1e1b00 */
[----:B-1----:R-:W-:Y:S01]  /*15a0*/  I2F.F64 R12, UR6 ;  /* 0x00000006000c7d12 */ /* 0x002fe20008201c00 */
[----:B------:R-:W0:Y:S01]  /*15b0*/  LDCU UR6, c[0x0][0x3d0] ;  /* 0x00007a00ff0677ac */ /* 0x000e220008000800 */
[----:B------:R-:W-:Y:S06]  /*15c0*/  BSSY.RECONVERGENT B1, `(.L_x_30) ;  /* 0x0000097000017945 */ /* 0x000fec0003800200 */
[----:B--2---:R-:W1:Y:S08]  /*15d0*/  I2F.F64 R26, UR11 ;  /* 0x0000000b001a7d12 */ /* 0x004e700008201c00 */
[----:B------:R-:W2:Y:S01]  /*15e0*/  I2F.F64 R24, UR10 ;  /* 0x0000000a00187d12 */ /* 0x000ea20008201c00 */
[----:B---3--:R-:W-:-:S02]  /*15f0*/  DMUL R14, R18, R14 ;  /* 0x0000000e120e7228 */ /* 0x008fc40000000000 */
[----:B----4-:R-:W-:-:S06]  /*1600*/  DMUL R20, R18, R20 ;  /* 0x0000001412147228 */ /* 0x010fcc0000000000 */
[-C--:B-----5:R-:W-:Y:S02]  /*1610*/  DFMA R10, R10, R4.reuse, R14 ;  /* 0x000000040a0a722b */ /* 0x0a0fe4000000000e */
[----:B------:R-:W-:Y:S02]  /*1620*/  DFMA R14, R16, R4, R20 ;  /* 0x00000004100e722b */ /* 0x000fe40000000014 */
[----:B0-----:R-:W0:Y:S01]  /*1630*/  I2F.F64 R20, UR6 ;  /* 0x0000000600147d12 */ /* 0x001e220008201c00 */
[----:B------:R-:W-:-:S03]  /*1640*/  DMUL R8, R18, R8 ;  /* 0x0000000812087228 */ /* 0x000fc60000000000 */
[C---:B-1----:R-:W-:Y:S02]  /*1650*/  DFMA R16, R12.reuse, R10, -R26 ;  /* 0x0000000a0c10722b */ /* 0x042fe4000000081a */
[----:B--2---:R-:W-:Y:S01]  /*1660*/  DFMA R14, R12, R14, -R24 ;  /* 0x0000000e0c0e722b */ /* 0x004fe20000000818 */
[----:B------:R-:W-:Y:S02]  /*1670*/  CS2R R10, SRZ ;  /* 0x00000000000a7805 */ /* 0x000fe4000001ff00 */
[----:B------:R-:W-:-:S03]  /*1680*/  DFMA R6, R6, R4, R8 ;  /* 0x000000040606722b */ /* 0x000fc60000000008 */
[----:B------:R-:W-:Y:S01]  /*1690*/  DADD R22, R16, -2 ;  /* 0xc000000010167429 */ /* 0x000fe20000000000 */
[----:B------:R-:W-:-:S04]  /*16a0*/  CS2R R8, SRZ ;  /* 0x0000000000087805 */ /* 0x000fc8000001ff00 */
[----:B0-----:R-:W-:Y:S01]  /*16b0*/  DFMA R12, R12, R6, -R20 ;  /* 0x000000060c0c722b */ /* 0x001fe20000000814 */
[----:B------:R-:W0:Y:S01]  /*16c0*/  F2I.F64.CEIL R2, R22 ;  /* 0x0000001600027311 */ /* 0x000e220000309100 */
[----:B------:R-:W-:-:S06]  /*16d0*/  DADD R20, R14, -2 ;  /* 0xc00000000e147429 */ /* 0x000fcc0000000000 */
[----:B------:R-:W-:Y:S01]  /*16e0*/  DADD R24, R12, -2 ;  /* 0xc00000000c187429 */ /* 0x000fe20000000000 */
[----:B------:R-:W1:Y:S01]  /*16f0*/  F2I.F64.CEIL R4, R20 ;  /* 0x0000001400047311 */ /* 0x000e620000309100 */
[----:B0-----:R-:W-:-:S07]  /*1700*/  VIADDMNMX R6, R2, 0x3, R2, !PT ;  /* 0x0000000302067846 */ /* 0x001fce0007800102 */
[----:B------:R0:W2:Y:S01]  /*1710*/  F2I.F64.CEIL R5, R24 ;  /* 0x0000001800057311 */ /* 0x0000a20000309100 */
[----:B-1----:R-:W-:-:S07]  /*1720*/  VIADDMNMX R7, R4, 0x3, R4, !PT ;  /* 0x0000000304077846 */ /* 0x002fce0007800104 */
.L_x_39:
[----:B--2---:R-:W-:Y:S01]  /*1730*/  ISETP.GT.AND P0, PT, R5, -0x1, PT ;  /* 0xffffffff0500780c */ /* 0x004fe20003f04270 */
[----:B------:R-:W1:Y:S01]  /*1740*/  LDCU UR6, c[0x0][0x3ac] ;  /* 0x00007580ff0677ac */ /* 0x000e620008000800 */
[----:B------:R-:W-:Y:S01]  /*1750*/  LOP3.LUT R20, RZ, R5, RZ, 0x33, !PT ;  /* 0x00000005ff147212 */ /* 0x000fe200078e33ff */
[----:B------:R-:W-:Y:S01]  /*1760*/  BSSY.RECONVERGENT B2, `(.L_x_31) ;  /* 0x000005d000027945 */ /* 0x000fe20003800200 */
[----:B------:R-:W-:-:S09]  /*1770*/  IMAD.MOV.U32 R39, RZ, RZ, R2 ;  /* 0x000000ffff277224 */ /* 0x000fd200078e0002 */
[----:B------:R-:W2:Y:S01]  /*1780*/  @P0 LDC R22, c[0x0][0x3ac] ;  /* 0x0000eb00ff160b82 */ /* 0x000ea20000000800 */
[--C-:B------:R-:W-:Y:S01]  /*1790*/  @!P0 IMAD.MOV.U32 R38, RZ, RZ, R20.reuse ;  /* 0x000000ffff268224 */ /* 0x100fe200078e0014 */
[----:B-1----:R-:W-:Y:S01]  /*17a0*/  UIMAD UR6, UR6, UR6, URZ ;  /* 0x00000006060672a4 */ /* 0x002fe2000f8e02ff */
[----:B--2---:R-:W-:Y:S01]  /*17b0*/  @P0 ISETP.GE.AND P1, PT, R5, R22, PT ;  /* 0x000000160500020c */ /* 0x004fe20003f26270 */
[----:B------:R-:W-:Y:S01]  /*17c0*/  @P0 IMAD R22, R22, 0x2, R20 ;  /* 0x0000000216160824 */ /* 0x000fe200078e0214 */
[----:B------:R-:W-:-:S04]  /*17d0*/  CS2R R20, SRZ ;  /* 0x0000000000147805 */ /* 0x000fc8000001ff00 */
[----:B------:R-:W-:Y:S02]  /*17e0*/  @P0 SEL R38, R5, R22, !P1 ;  /* 0x0000001605260207 */ /* 0x000fe40004800000 */
[----:B------:R-:W-:-:S03]  /*17f0*/  CS2R R22, SRZ ;  /* 0x0000000000167805 */ /* 0x000fc6000001ff00 */
[----:B------:R-:W-:-:S07]  /*1800*/  IMAD R38, R38, UR6, RZ ;  /* 0x0000000626267c24 */ /* 0x000fce000f8e02ff */
.L_x_36:
[----:B------:R-:W1:Y:S01]  /*1810*/  LDC R26, c[0x0][0x3ac] ;  /* 0x0000eb00ff1a7b82 */ /* 0x000e620000000800 */
[----:B------:R-:W-:Y:S01]  /*1820*/  ISETP.GT.AND P0, PT, R39, -0x1, PT ;  /* 0xffffffff2700780c */ /* 0x000fe20003f04270 */
[----:B------:R-:W-:Y:S01]  /*1830*/  BSSY.RECONVERGENT B3, `(.L_x_32) ;  /* 0x0000033000037945 */ /* 0x000fe20003800200 */
[----:B0-----:R-:W-:Y:S01]  /*1840*/  LOP3.LUT R24, RZ, R39, RZ, 0x33, !PT ;  /* 0x00000027ff187212 */ /* 0x001fe200078e33ff */
[----:B------:R-:W-:-:S10]  /*1850*/  IMAD.MOV.U32 R40, RZ, RZ, R4 ;  /* 0x000000ffff287224 */ /* 0x000fd400078e0004 */
[--C-:B------:R-:W-:Y:S02]  /*1860*/  @!P0 IMAD.MOV.U32 R41, RZ, RZ, R24.reuse ;  /* 0x000000ffff298224 */ /* 0x100fe400078e0018 */
[----:B-1----:R-:W-:Y:S01]  /*1870*/  @P0 IMAD R24, R26, 0x2, R24 ;  /* 0x000000021a180824 */ /* 0x002fe200078e0218 */
[----:B------:R-:W-:-:S04]  /*1880*/  @P0 ISETP.GE.AND P1, PT, R39, R26, PT ;  /* 0x0000001a2700020c */ /* 0x000fc80003f26270 */
[----:B------:R-:W-:Y:S02]  /*1890*/  @P0 SEL R41, R39, R24, !P1 ;  /* 0x0000001827290207 */ /* 0x000fe40004800000 */
[----:B------:R-:W-:-:S03]  /*18a0*/  CS2R R24, SRZ ;  /* 0x0000000000187805 */ /* 0x000fc6000001ff00 */
[----:B------:R-:W-:Y:S01]  /*18b0*/  IMAD R41, R41, R26, R38 ;  /* 0x0000001a29297224 */ /* 0x000fe200078e0226 */
[----:B------:R-:W-:-:S07]  /*18c0*/  CS2R R26, SRZ ;  /* 0x00000000001a7805 */ /* 0x000fce000001ff00 */
.L_x_33:
[----:B------:R-:W-:Y:S02]  /*18d0*/  ISETP.GT.AND P0, PT, R40, -0x1, PT ;  /* 0xffffffff2800780c */ /* 0x000fe40003f04270 */
[----:B------:R-:W-:-:S11]  /*18e0*/  LOP3.LUT R28, RZ, R40, RZ, 0x33, !PT ;  /* 0x00000028ff1c7212 */ /* 0x000fd600078e33ff */
[----:B------:R-:W0:Y:S02]  /*18f0*/  @P0 LDC R29, c[0x0][0x3ac] ;  /* 0x0000eb00ff1d0b82 */ /* 0x000e240000000800 */
[----:B0-----:R-:W-:Y:S01]  /*1900*/  @P0 ISETP.GE.AND P1, PT, R40, R29, PT ;  /* 0x0000001d2800020c */ /* 0x001fe20003f26270 */
[----:B------:R-:W-:-:S05]  /*1910*/  @P0 IMAD R29, R29, 0x2, R28 ;  /* 0x000000021d1d0824 */ /* 0x000fca00078e021c */
[----:B------:R-:W-:-:S05]  /*1920*/  @P0 SEL R28, R40, R29, !P1 ;  /* 0x0000001d281c0207 */ /* 0x000fca0004800000 */
[----:B------:R-:W-:-:S05]  /*1930*/  IMAD.IADD R43, R41, 0x1, R28 ;  /* 0x00000001292b7824 */ /* 0x000fca00078e021c */
[----:B------:R-:W-:-:S13]  /*1940*/  ISETP.GE.AND P0, PT, R43, UR5, PT ;  /* 0x000000052b007c0c */ /* 0x000fda000bf06270 */
[----:B------:R-:W-:Y:S05]  /*1950*/  @P0 EXIT ;  /* 0x000000000000094d */ /* 0x000fea0003800000 */
[----:B------:R-:W0:Y:S02]  /*1960*/  I2F.F64 R30, R40 ;  /* 0x00000028001e7312 */ /* 0x000e240000201c00 */
[----:B0-----:R-:W-:-:S08]  /*1970*/  DADD R30, R14, -R30 ;  /* 0x000000000e1e7229 */ /* 0x001fd0000000081e */
[C---:B------:R-:W-:Y:S02]  /*1980*/  DSETP.GEU.AND P0, PT, |R30|.reuse, 1, PT ;  /* 0x3ff000001e00742a */ /* 0x040fe40003f0e200 */
[----:B------:R-:W-:-:S12]  /*1990*/  DADD R32, |R30|, -2 ;  /* 0xc00000001e207429 */ /* 0x000fd80000000200 */
[----:B------:R-:W-:Y:S01]  /*19a0*/  @!P0 DMUL R36, R30, R30 ;  /* 0x0000001e1e248228 */ /* 0x000fe20000000000 */
[----:B------:R-:W-:Y:S02]  /*19b0*/  @!P0 IMAD.MOV.U32 R34, RZ, RZ, 0x0 ;  /* 0x00000000ff228424 */ /* 0x000fe400078e00ff */
[----:B------:R-:W-:Y:S02]  /*19c0*/  @!P0 IMAD.MOV.U32 R35, RZ, RZ, 0x3fe00000 ;  /* 0x3fe00000ff238424 */ /* 0x000fe400078e00ff */
[----:B------:R-:W-:Y:S02]  /*19d0*/  @!P0 IMAD.MOV.U32 R28, RZ, RZ, 0x55555555 ;  /* 0x55555555ff1c8424 */ /* 0x000fe400078e00ff */
[----:B------:R-:W-:Y:S01]  /*19e0*/  @!P0 IMAD.MOV.U32 R29, RZ, RZ, 0x3fe55555 ;  /* 0x3fe55555ff1d8424 */ /* 0x000fe200078e00ff */
[----:B------:R-:W-:-:S08]  /*19f0*/  @!P0 DMUL R36, R36, R32 ;  /* 0x0000002024248228 */ /* 0x000fd00000000000 */
[----:B------:R-:W-:Y:S02]  /*1a00*/  @!P0 DFMA R28, R36, R34, R28 ;  /* 0x00000022241c822b */ /* 0x000fe4000000001c */
[C---:B------:R-:W-:Y:S01]  /*1a10*/  @P0 DMUL R34, R32.reuse, R32 ;  /* 0x0000002020220228 */ /* 0x040fe20000000000 */
[----:B------:R-:W0:Y:S07]  /*1a20*/  LDC.64 R36, c[0x0][0x390] ;  /* 0x0000e400ff247b82 */ /* 0x000e2e0000000a00 */
[----:B------:R-:W-:Y:S01]  /*1a30*/  @P0 DMUL R34, R32, R34 ;  /* 0x0000002220220228 */ /* 0x000fe20000000000 */
[----:B------:R-:W-:-:S02]  /*1a40*/  @P0 IMAD.MOV.U32 R32, RZ, RZ, 0x55555555 ;  /* 0x55555555ff200424 */ /* 0x000fc400078e00ff */
[----:B------:R-:W-:-:S06]  /*1a50*/  @P0 IMAD.MOV.U32 R33, RZ, RZ, 0x3fc55555 ;  /* 0x3fc55555ff210424 */ /* 0x000fcc00078e00ff */
[----:B------:R-:W-:Y:S01]  /*1a60*/  @P0 DMUL R32, R34, -R32 ;  /* 0x8000002022200228 */ /* 0x000fe20000000000 */
[----:B------:R-:W1:Y:S01]  /*1a70*/  LDC.64 R34, c[0x0][0x388] ;  /* 0x0000e200ff227b82 */ /* 0x000e620000000a00 */
[----:B0-----:R-:W-:-:S06]  /*1a80*/  IMAD.WIDE R36, R43, 0x4, R36 ;  /* 0x000000042b247825 */ /* 0x001fcc00078e0224 */
[----:B------:R-:W2:Y:S01]  /*1a90*/  LDG.E R36, desc[UR8][R36.64] ;  /* 0x0000000824247981 */ /* 0x000ea2000c1e1900 */
[----:B-1----:R-:W-:-:S06]  /*1aa0*/  IMAD.WIDE R34, R43, 0x4, R34 ;  /* 0x000000042b227825 */ /* 0x002fcc00078e0222 */
[----:B------:R-:W3:Y:S01]  /*1ab0*/  LDG.E R34, desc[UR8][R34.64] ;  /* 0x0000000822227981 */ /* 0x000ee2000c1e1900 */
[----:B------:R-:W-:-:S06]  /*1ac0*/  @P0 DSETP.GEU.AND P1, PT, |R30|, 2, PT ;  /* 0x400000001e00042a */ /* 0x000fcc0003f2e200 */
[----:B------:R-:W-:Y:S02]  /*1ad0*/  @P0 FSEL R28, R32, RZ, !P1 ;  /* 0x000000ff201c0208 */ /* 0x000fe40004800000 */
[----:B------:R-:W-:Y:S02]  /*1ae0*/  @P0 FSEL R29, R33, RZ, !P1 ;  /* 0x000000ff211d0208 */ /* 0x000fe40004800000 */
[C---:B------:R-:W-:Y:S01]  /*1af0*/  ISETP.NE.AND P0, PT, R40.reuse, R7, PT ;  /* 0x000000072800720c */ /* 0x040fe20003f05270 */
[----:B------:R-:W-:Y:S01]  /*1b00*/  VIADD R40, R40, 0x1 ;  /* 0x0000000128287836 */ /* 0x000fe20000000000 */
[----:B--2---:R-:W0:Y:S08]  /*1b10*/  F2F.F64.F32 R30, R36 ;  /* 0x00000024001e7310 */ /* 0x004e300000201800 */
[----:B---3--:R-:W1:Y:S01]  /*1b20*/  F2F.F64.F32 R42, R34 ;  /* 0x00000022002a7310 */ /* 0x008e620000201800 */
[----:B0-----:R-:W-:-:S02]  /*1b30*/  DFMA R24, R30, R28, R24 ;  /* 0x0000001c1e18722b */ /* 0x001fc40000000018 */
[----:B-1----:R-:W-:Y:S01]  /*1b40*/  DFMA R26, R42, R28, R26 ;  /* 0x0000001c2a1a722b */ /* 0x002fe2000000001a */
[----:B------:R-:W-:Y:S10]  /*1b50*/  @P0 BRA `(.L_x_33) ;  /* 0xfffffffc005c0947 */ /* 0x000ff4000383ffff */
[----:B------:R-:W-:Y:S05]  /*1b60*/  BSYNC.RECONVERGENT B3 ;  /* 0x0000000000037941 */ /* 0x000fea0003800200 */
.L_x_32:
[----:B------:R-:W0:Y:S01]  /*1b70*/  I2F.F64 R28, R39 ;  /* 0x00000027001c7312 */ /* 0x000e220000201c00 */
[----:B------:R-:W-:Y:S01]  /*1b80*/  BSSY.RECONVERGENT B3, `(.L_x_34) ;  /* 0x0000015000037945 */ /* 0x000fe20003800200 */
[----:B0-----:R-:W-:-:S08]  /*1b90*/  DADD R28, R16, -R28 ;  /* 0x00000000101c7229 */ /* 0x001fd0000000081c */
[----:B------:R-:W-:-:S14]  /*1ba0*/  DSETP.GEU.AND P0, PT, |R28|, 1, PT ;  /* 0x3ff000001c00742a */ /* 0x000fdc0003f0e200 */
[C---:B------:R-:W-:Y:S01]  /*1bb0*/  @!P0 DMUL R34, R28.reuse, R28 ;  /* 0x0000001c1c228228 */ /* 0x040fe20000000000 */
[----:B------:R-:W-:Y:S01]  /*1bc0*/  @!P0 IMAD.MOV.U32 R32, RZ, RZ, 0x55555555 ;  /* 0x55555555ff208424 */ /* 0x000fe200078e00ff */
[----:B------:R-:W-:Y:S01]  /*1bd0*/  @!P0 DADD R30, |R28|, -2 ;  /* 0xc00000001c1e8429 */ /* 0x000fe20000000200 */
[----:B------:R-:W-:-:S07]  /*1be0*/  @!P0 IMAD.MOV.U32 R33, RZ, RZ, 0x3fe55555 ;  /* 0x3fe55555ff218424 */ /* 0x000fce00078e00ff */
[----:B------:R-:W-:Y:S01]  /*1bf0*/  @!P0 DMUL R34, R34, R30 ;  /* 0x0000001e22228228 */ /* 0x000fe20000000000 */
[----:B------:R-:W-:Y:S02]  /*1c00*/  @!P0 IMAD.MOV.U32 R30, RZ, RZ, 0x0 ;  /* 0x00000000ff1e8424 */ /* 0x000fe400078e00ff */
[----:B------:R-:W-:-:S06]  /*1c10*/  @!P0 IMAD.MOV.U32 R31, RZ, RZ, 0x3fe00000 ;  /* 0x3fe00000ff1f8424 */ /* 0x000fcc00078e00ff */
[----:B------:R-:W-:Y:S01]  /*1c20*/  @!P0 DFMA R30, R34, R30, R32 ;  /* 0x0000001e221e822b */ /* 0x000fe20000000020 */
[----:B------:R-:W-:Y:S10]  /*1c30*/  @!P0 BRA `(.L_x_35) ;  /* 0x0000000000248947 */ /* 0x000ff40003800000 */
        /* <DEDUP_REMOVED lines=8> */
[----:B------:R-:W-:-:S07]  /*1cc0*/  FSEL R31, R31, RZ, !P0 ;  /* 0x000000ff1f1f7208 */ /* 0x000fce0004000000 */
.L_x_35:
[----:B------:R-:W-:Y:S05]  /*1cd0*/  BSYNC.RECONVERGENT B3 ;  /* 0x0000000000037941 */ /* 0x000fea0003800200 */
.L_x_34:
[C---:B------:R-:W-:Y:S01]  /*1ce0*/  ISETP.NE.AND P0, PT, R39.reuse, R6, PT ;  /* 0x000000062700720c */ /* 0x040fe20003f05270 */
[-C--:B------:R-:W-:Y:S01]  /*1cf0*/  DFMA R22, R26, R30.reuse, R22 ;  /* 0x0000001e1a16722b */ /* 0x080fe20000000016 */
[----:B------:R-:W-:Y:S01]  /*1d00*/  VIADD R39, R39, 0x1 ;  /* 0x0000000127277836 */ /* 0x000fe20000000000 */
[----:B------:R-:W-:-:S10]  /*1d10*/  DFMA R20, R24, R30, R20 ;  /* 0x0000001e1814722b */ /* 0x000fd40000000014 */
[----:B------:R-:W-:Y:S05]  /*1d20*/  @P0 BRA `(.L_x_36) ;  /* 0xfffffff800b80947 */ /* 0x000fea000383ffff */
[----:B------:R-:W-:Y:S05]  /*1d30*/  BSYNC.RECONVERGENT B2 ;  /* 0x0000000000027941 */ /* 0x000fea0003800200 */
.L_x_31:
        /* <DEDUP_REMOVED lines=22> */
.L_x_38:
[----:B------:R-:W-:Y:S05]  /*1ea0*/  BSYNC.RECONVERGENT B2 ;  /* 0x0000000000027941 */ /* 0x000fea0003800200 */
.L_x_37:
        /* <DEDUP_REMOVED lines=8> */
[----:B------:R-:W-:Y:S05]  /*1f30*/  BSYNC.RECONVERGENT B1 ;  /* 0x0000000000017941 */ /* 0x000fea0003800200 */
.L_x_30:
[----:B------:R-:W0:Y:S01]  /*1f40*/  LDC.64 R4, c[0x0][0x3a0] ;  /* 0x0000e800ff047b82 */ /* 0x000e220000000a00 */
[----:B------:R-:W1:Y:S07]  /*1f50*/  LDCU UR6, c[0x0][0x3b4] ;  /* 0x00007680ff0677ac */ /* 0x000e6e0008000800 */
[----:B------:R-:W2:Y:S01]  /*1f60*/  LDC.64 R12, c[0x0][0x380] ;  /* 0x0000e000ff0c7b82 */ /* 0x000ea20000000a00 */
[----:B-1----:R-:W-:-:S04]  /*1f70*/  IMAD R15, R3, UR6, R0 ;  /* 0x00000006030f7c24 */ /* 0x002fc8000f8e0200 */
[----:B0-----:R-:W-:-:S06]  /*1f80*/  IMAD.WIDE R4, R15, 0x8, R4 ;  /* 0x000000080f047825 */ /* 0x001fcc00078e0204 */
[----:B------:R-:W3:Y:S01]  /*1f90*/  LDG.E.64 R4, desc[UR8][R4.64] ;  /* 0x0000000804047981 */ /* 0x000ee2000c1e1b00 */
[----:B------:R-:W-:Y:S02]  /*1fa0*/  IMAD.IADD R2, R0, 0x1, R3 ;  /* 0x0000000100027824 */ /* 0x000fe400078e0203 */
[----:B------:R-:W-:-:S03]  /*1fb0*/  IMAD.SHL.U32 R15, R15, 0x2, RZ ;  /* 0x000000020f0f7824 */ /* 0x000fc600078e00ff */
[----:B------:R-:W-:-:S04]  /*1fc0*/  LOP3.LUT R2, R2, 0x1, RZ, 0xc0, !PT ;  /* 0x0000000102027812 */ /* 0x000fc800078ec0ff */
[----:B------:R-:W-:Y:S01]  /*1fd0*/  ISETP.NE.U32.AND P0, PT, R2, 0x1, PT ;  /* 0x000000010200780c */ /* 0x000fe20003f05070 */
[----:B---3--:R-:W-:-:S10]  /*1fe0*/  DADD R6, -RZ, -R4 ;  /* 0x00000000ff067229 */ /* 0x008fd40000000904 */
[----:B------:R-:W-:Y:S02]  /*1ff0*/  FSEL R6, R6, R4, !P0 ;  /* 0x0000000406067208 */ /* 0x000fe40004000000 */
[----:B------:R-:W-:Y:S01]  /*2000*/  FSEL R7, R7, R5, !P0 ;  /* 0x0000000507077208 */ /* 0x000fe20004000000 */
[----:B--2---:R-:W-:-:S05]  /*2010*/  IMAD.WIDE R4, R15, 0x8, R12 ;  /* 0x000000080f047825 */ /* 0x004fca00078e020c */
[-C--:B------:R-:W-:Y:S02]  /*2020*/  DMUL R8, R8, R6.reuse ;  /* 0x0000000608087228 */ /* 0x080fe40000000000 */
[----:B------:R-:W-:-:S05]  /*2030*/  DMUL R6, R10, R6 ;  /* 0x000000060a067228 */ /* 0x000fca0000000000 */
[----:B------:R0:W-:Y:S04]  /*2040*/  STG.E.64 desc[UR8][R4.64], R8 ;  /* 0x0000000804007986 */ /* 0x0001e8000c101b08 */
[----:B------:R0:W-:Y:S02]  /*2050*/  STG.E.64 desc[UR8][R4.64+0x8], R6 ;  /* 0x0000080604007986 */ /* 0x0001e4000c101b08 */
.L_x_27:
[----:B------:R-:W-:Y:S05]  /*2060*/  BSYNC.RECONVERGENT B0 ;  /* 0x0000000000007941 */ /* 0x000fea0003800200 */
.L_x_26:
[----:B------:R-:W-:Y:S01]  /*2070*/  VIADD R3, R3, UR7 ;  /* 0x0000000703037c36 */ /* 0x000fe20008000000 */
[----:B------:R-:W-:Y:S06]  /*2080*/  BRA.U UP0, `(.L_x_40) ;  /* 0xfffffff100607547 */ /* 0x000fec000b83ffff */
[----:B------:R-:W-:Y:S05]  /*2090*/  EXIT ;  /* 0x000000000000794d */ /* 0x000fea0003800000 */
.L_x_25:
[----:B------:R-:W0:Y:S01]  /*20a0*/  LDCU UR4, c[0x0][0x3b0] ;  /* 0x00007600ff0477ac */ /* 0x000e220008000800 */
[----:B------:R-:W-:Y:S08]  /*20b0*/  I2F.F64 R8, R0 ;  /* 0x0000000000087312 */ /* 0x000ff00000201c00 */
[----:B0-----:R-:W0:Y:S01]  /*20c0*/  I2F.F64.U32 R22, UR4 ;  /* 0x0000000400167d12 */ /* 0x001e220008201800 */
[----:B------:R-:W-:Y:S01]  /*20d0*/  UMOV UR4, URZ ;  /* 0x000000ff00047c82 */ /* 0x000fe20008000000 */
[----:B0-----:R-:W-:-:S08]  /*20e0*/  DMUL R20, R22, 0.5 ;  /* 0x3fe0000016147828 */ /* 0x001fd00000000000 */
[----:B------:R-:W-:-:S06]  /*20f0*/  DSETP.GE.AND P0, PT, R20, R8, PT ;  /* 0x000000081400722a */ /* 0x000fcc0003f06000 */
[----:B------:R-:W-:Y:S02]  /*2100*/  FSEL R18, R6, R4, !P0 ;  /* 0x0000000406127208 */ /* 0x000fe40004000000 */
[----:B------:R-:W-:-:S07]  /*2110*/  FSEL R19, R7, R5, !P0 ;  /* 0x0000000507137208 */ /* 0x000fce0004000000 */
.L_x_57:
[----:B0-----:R-:W0:Y:S01]  /*2120*/  LDCU UR6, c[0x0][0x3b8] ;  /* 0x00007700ff0677ac */ /* 0x001e220008000800 */
[----:B------:R-:W-:Y:S01]  /*2130*/  BSSY.RECONVERGENT B0, `(.L_x_41) ;  /* 0x00000de000007945 */ /* 0x000fe20003800200 */
[----:B------:R-:W1:Y:S01]  /*2140*/  LDCU UR10, c[0x0][0x3b4] ;  /* 0x00007680ff0a77ac */ /* 0x000e620008000800 */
[----:B0-----:R-:W-:-:S04]  /*2150*/  ISETP.GE.AND P0, PT, R3, UR6, PT ;  /* 0x0000000603007c0c */ /* 0x001fc8000bf06270 */
[----:B-1----:R-:W-:-:S13]  /*2160*/  ISETP.GE.OR P0, PT, R0, UR10, P0 ;  /* 0x0000000a00007c0c */ /* 0x002fda0008706670 */
[----:B------:R-:W-:Y:S05]  /*2170*/  @P0 BRA `(.L_x_42) ;  /* 0x0000000c00640947 */ /* 0x000fea0003800000 */
[----:B------:R-:W0:Y:S01]  /*2180*/  MUFU.RCP64H R7, R23 ;  /* 0x0000001700077308 */ /* 0x000e220000001800 */
[----:B------:R-:W-:Y:S01]  /*2190*/  IMAD.MOV.U32 R6, RZ, RZ, 0x1 ;  /* 0x00000001ff067424 */ /* 0x000fe200078e00ff */
[----:B------:R-:W1:Y:S01]  /*21a0*/  LDCU UR6, c[0x0][0x3b0] ;  /* 0x00007600ff0677ac */ /* 0x000e620008000800 */
[----:B------:R-:W-:Y:S04]  /*21b0*/  BSSY.RECONVERGENT B1, `(.L_x_43) ;  /* 0x000001b000017945 */ /* 0x000fe80003800200 */
[----:B0-----:R-:W-:Y:S01]  /*21c0*/  DFMA R4, -R22, R6, 1 ;  /* 0x3ff000001604742b */ /* 0x001fe20000000106 */
[----:B-1----:R-:W-:-:S07]  /*21d0*/  VIADD R2, R3, -UR6 ;  /* 0x8000000603027c36 */ /* 0x002fce0008000000 */
        /* <DEDUP_REMOVED lines=24> */
.L_x_44:
[----:B------:R-:W-:Y:S05]  /*2360*/  BSYNC.RECONVERGENT B1 ;  /* 0x0000000000017941 */ /* 0x000fea0003800200 */
.L_x_43:
        /* <DEDUP_REMOVED lines=39> */
.L_x_56:
[----:B--2---:R-:W-:Y:S01]  /*25e0*/  ISETP.GE.AND P0, PT, R5, RZ, PT ;  /* 0x000000ff0500720c */ /* 0x004fe20003f06270 */
[----:B------:R-:W1:Y:S01]  /*25f0*/  LDCU UR6, c[0x0][0x3ac] ;  /* 0x00007580ff0677ac */ /* 0x000e620008000800 */
[----:B------:R-:W-:Y:S01]  /*2600*/  LOP3.LUT R24, RZ, R5, RZ, 0x33, !PT ;  /* 0x00000005ff187212 */ /* 0x000fe200078e33ff */
[----:B------:R-:W-:Y:S01]  /*2610*/  BSSY.RECONVERGENT B2, `(.L_x_46) ;  /* 0x000005f000027945 */ /* 0x000fe20003800200 */
[----:B------:R-:W-:-:S09]  /*2620*/  IMAD.MOV.U32 R41, RZ, RZ, R2 ;  /* 0x000000ffff297224 */ /* 0x000fd200078e0002 */
[----:B------:R-:W2:Y:S01]  /*2630*/  @P0 LDC R26, c[0x0][0x3ac] ;  /* 0x0000eb00ff1a0b82 */ /* 0x000ea20000000800 */
[----:B-1----:R-:W-:Y:S01]  /*2640*/  UIMAD UR6, UR6, UR6, URZ ;  /* 0x00000006060672a4 */ /* 0x002fe2000f8e02ff */
[----:B--2---:R-:W-:Y:S01]  /*2650*/  @P0 ISETP.GE.AND P1, PT, R5, R26, PT ;  /* 0x0000001a0500020c */ /* 0x004fe20003f26270 */
[----:B------:R-:W-:-:S05]  /*2660*/  @P0 IMAD R26, R26, 0x2, R24 ;  /* 0x000000021a1a0824 */ /* 0x000fca00078e0218 */
[----:B------:R-:W-:Y:S01]  /*2670*/  @P0 SEL R40, R5, R26, !P1 ;  /* 0x0000001a05280207 */ /* 0x000fe20004800000 */
[----:B------:R-:W-:Y:S01]  /*2680*/  @!P0 IMAD.MOV.U32 R40, RZ, RZ, R24 ;  /* 0x000000ffff288224 */ /* 0x000fe200078e0018 */
[----:B------:R-:W-:Y:S02]  /*2690*/  CS2R R24, SRZ ;  /* 0x0000000000187805 */ /* 0x000fe4000001ff00 */
[----:B------:R-:W-:Y:S01]  /*26a0*/  CS2R R26, SRZ ;  /* 0x00000000001a7805 */ /* 0x000fe2000001ff00 */
[----:B------:R-:W-:-:S07]  /*26b0*/  IMAD R40, R40, UR6, RZ ;  /* 0x0000000628287c24 */ /* 0x000fce000f8e02ff */
.L_x_52:
[----:B------:R-:W1:Y:S01]  /*26c0*/  LDC R31, c[0x0][0x3ac] ;  /* 0x0000eb00ff1f7b82 */ /* 0x000e620000000800 */
[----:B------:R-:W-:Y:S01]  /*26d0*/  ISETP.GE.AND P0, PT, R41, RZ, PT ;  /* 0x000000ff2900720c */ /* 0x000fe20003f06270 */
[----:B------:R-:W-:Y:S01]  /*26e0*/  BSSY.RECONVERGENT B3, `(.L_x_47) ;  /* 0x0000034000037945 */ /* 0x000fe20003800200 */
[----:B0-----:R-:W-:Y:S01]  /*26f0*/  LOP3.LUT R28, RZ, R41, RZ, 0x33, !PT ;  /* 0x00000029ff1c7212 */ /* 0x001fe200078e33ff */
[----:B------:R-:W-:-:S10]  /*2700*/  IMAD.MOV.U32 R42, RZ, RZ, R4 ;  /* 0x000000ffff2a7224 */ /* 0x000fd400078e0004 */
[----:B-1----:R-:W-:Y:S01]  /*2710*/  @P0 IMAD R30, R31, 0x2, R28 ;  /* 0x000000021f1e0824 */ /* 0x002fe200078e021c */
[----:B------:R-:W-:-:S04]  /*2720*/  @P0 ISETP.GE.AND P1, PT, R41, R31, PT ;  /* 0x0000001f2900020c */ /* 0x000fc80003f26270 */
[----:B------:R-:W-:Y:S01]  /*2730*/  @P0 SEL R43, R41, R30, !P1 ;  /* 0x0000001e292b0207 */ /* 0x000fe20004800000 */
[----:B------:R-:W-:Y:S01]  /*2740*/  @!P0 IMAD.MOV.U32 R43, RZ, RZ, R28 ;  /* 0x000000ffff2b8224 */ /* 0x000fe200078e001c */
[----:B------:R-:W-:-:S03]  /*2750*/  CS2R R28, SRZ ;  /* 0x00000000001c7805 */ /* 0x000fc6000001ff00 */
[----:B------:R-:W-:Y:S01]  /*2760*/  IMAD R43, R43, R31, R40 ;  /* 0x0000001f2b2b7224 */ /* 0x000fe200078e0228 */
[----:B------:R-:W-:-:S07]  /*2770*/  CS2R R30, SRZ ;  /* 0x00000000001e7805 */ /* 0x000fce000001ff00 */
.L_x_48:
[----:B------:R-:W-:Y:S02]  /*2780*/  ISETP.GE.AND P0, PT, R42, RZ, PT ;  /* 0x000000ff2a00720c */ /* 0x000fe40003f06270 */
[----:B------:R-:W-:-:S11]  /*2790*/  LOP3.LUT R32, RZ, R42, RZ, 0x33, !PT ;  /* 0x0000002aff207212 */ /* 0x000fd600078e33ff */
[----:B------:R-:W0:Y:S02]  /*27a0*/  @P0 LDC R33, c[0x0][0x3ac] ;  /* 0x0000eb00ff210b82 */ /* 0x000e240000000800 */
[----:B0-----:R-:W-:Y:S01]  /*27b0*/  @P0 ISETP.GE.AND P1, PT, R42, R33, PT ;  /* 0x000000212a00020c */ /* 0x001fe20003f26270 */
[----:B------:R-:W-:-:S05]  /*27c0*/  @P0 IMAD R33, R33, 0x2, R32 ;  /* 0x0000000221210824 */ /* 0x000fca00078e0220 */
[----:B------:R-:W-:Y:S01]  /*27d0*/  @P0 SEL R44, R42, R33, !P1 ;  /* 0x000000212a2c0207 */ /* 0x000fe20004800000 */
[----:B------:R-:W-:-:S04]  /*27e0*/  @!P0 IMAD.MOV.U32 R44, RZ, RZ, R32 ;  /* 0x000000ffff2c8224 */ /* 0x000fc800078e0020 */
[----:B------:R-:W-:-:S05]  /*27f0*/  IMAD.IADD R44, R43, 0x1, R44 ;  /* 0x000000012b2c7824 */ /* 0x000fca00078e022c */
[----:B------:R-:W-:-:S13]  /*2800*/  ISETP.GE.AND P0, PT, R44, UR5, PT ;  /* 0x000000052c007c0c */ /* 0x000fda000bf06270 */
[----:B------:R-:W-:Y:S05]  /*2810*/  @P0 EXIT ;  /* 0x000000000000094d */ /* 0x000fea0003800000 */
[----:B------:R-:W0:Y:S02]  /*2820*/  I2F.F64 R34, R42 ;  /* 0x0000002a00227312 */ /* 0x000e240000201c00 */
[----:B0-----:R-:W-:-:S08]  /*2830*/  DADD R34, R14, -R34 ;  /* 0x000000000e227229 */ /* 0x001fd00000000822 */
[C---:B------:R-:W-:Y:S02]  /*2840*/  DSETP.GEU.AND P0, PT, |R34|.reuse, 1, PT ;  /* 0x3ff000002200742a */ /* 0x040fe40003f0e200 */
[----:B------:R-:W-:-:S12]  /*2850*/  DADD R32, |R34|, -2 ;  /* 0xc000000022207429 */ /* 0x000fd80000000200 */
[----:B------:R-:W-:Y:S01]  /*2860*/  @P0 DSETP.GEU.AND P1, PT, |R34|, 2, PT ;  /* 0x400000002200042a */ /* 0x000fe20003f2e200 */
[----:B------:R-:W-:Y:S01]  /*2870*/  @!P0 IMAD.MOV.U32 R38, RZ, RZ, 0x55555555 ;  /* 0x55555555ff268424 */ /* 0x000fe200078e00ff */
[----:B------:R-:W-:Y:S01]  /*2880*/  @P0 DMUL R36, R32, R32 ;  /* 0x0000002020240228 */ /* 0x000fe20000000000 */
[----:B------:R-:W-:Y:S01]  /*2890*/  @!P0 IMAD.MOV.U32 R39, RZ, RZ, 0x3fe55555 ;  /* 0x3fe55555ff278424 */ /* 0x000fe200078e00ff */
[----:B------:R-:W-:-:S06]  /*28a0*/  @!P0 DMUL R34, R34, R34 ;  /* 0x0000002222228228 */ /* 0x000fcc0000000000 */
[C---:B------:R-:W-:Y:S02]  /*28b0*/  @P0 DMUL R36, R32.reuse, R36 ;  /* 0x0000002420240228 */ /* 0x040fe40000000000 */
[----:B------:R-:W-:Y:S01]  /*28c0*/  @!P0 DMUL R34, R32, R34 ;  /* 0x0000002220228228 */ /* 0x000fe20000000000 */
[----:B------:R-:W-:Y:S02]  /*28d0*/  @P0 IMAD.MOV.U32 R32, RZ, RZ, 0x55555555 ;  /* 0x55555555ff200424 */ /* 0x000fe400078e00ff */
[----:B------:R-:W-:-:S06]  /*28e0*/  @P0 IMAD.MOV.U32 R33, RZ, RZ, 0x3fc55555 ;  /* 0x3fc55555ff210424 */ /* 0x000fcc00078e00ff */
[----:B------:R-:W-:Y:S01]  /*28f0*/  @P0 DMUL R32, R36, -R32 ;  /* 0x8000002024200228 */ /* 0x000fe20000000000 */
[----:B------:R-:W-:Y:S02]  /*2900*/  @!P0 IMAD.MOV.U32 R36, RZ, RZ, 0x0 ;  /* 0x00000000ff248424 */ /* 0x000fe400078e00ff */
[----:B------:R-:W-:-:S07]  /*2910*/  @!P0 IMAD.MOV.U32 R37, RZ, RZ, 0x3fe00000 ;  /* 0x3fe00000ff258424 */ /* 0x000fce00078e00ff */
[----:B------:R-:W-:Y:S02]  /*2920*/  @P0 FSEL R32, R32, RZ, !P1 ;  /* 0x000000ff20200208 */ /* 0x000fe40004800000 */
[----:B------:R-:W-:Y:S01]  /*2930*/  @P0 FSEL R33, R33, RZ, !P1 ;  /* 0x000000ff21210208 */ /* 0x000fe20004800000 */
[----:B------:R-:W-:Y:S01]  /*2940*/  @!P0 DFMA R32, R34, R36, R38 ;  /* 0x000000242220822b */ /* 0x000fe20000000026 */
[----:B------:R-:W0:Y:S08]  /*2950*/  LDC.64 R36, c[0x0][0x388] ;  /* 0x0000e200ff247b82 */ /* 0x000e300000000a00 */
[----:B------:R-:W1:Y:S01]  /*2960*/  LDC.64 R34, c[0x0][0x390] ;  /* 0x0000e400ff227b82 */ /* 0x000e620000000a00 */
[----:B0-----:R-:W-:-:S06]  /*2970*/  IMAD.WIDE R36, R44, 0x4, R36 ;  /* 0x000000042c247825 */ /* 0x001fcc00078e0224 */
[----:B------:R-:W2:Y:S01]  /*2980*/  LDG.E R36, desc[UR8][R36.64] ;  /* 0x0000000824247981 */ /* 0x000ea2000c1e1900 */
[----:B-1----:R-:W-:-:S05]  /*2990*/  IMAD.WIDE R44, R44, 0x4, R34 ;  /* 0x000000042c2c7825 */ /* 0x002fca00078e0222 */
[----:B------:R-:W3:Y:S01]  /*29a0*/  LDG.E R34, desc[UR8][R44.64] ;  /* 0x000000082c227981 */ /* 0x000ee2000c1e1900 */
        /* <DEDUP_REMOVED lines=8> */
.L_x_47:
[----:B------:R-:W0:Y:S01]  /*2a30*/  I2F.F64 R32, R41 ;  /* 0x0000002900207312 */ /* 0x000e220000201c00 */
[----:B------:R-:W-:Y:S01]  /*2a40*/  BSSY.RECONVERGENT B3, `(.L_x_49) ;  /* 0x0000016000037945 */ /* 0x000fe20003800200 */
        /* <DEDUP_REMOVED lines=13> */
.L_x_50:
[C---:B------:R-:W-:Y:S01]  /*2b20*/  DMUL R34, R32.reuse, R32 ;  /* 0x0000002020227228 */ /* 0x040fe20000000000 */
[----:B------:R-:W-:Y:S01]  /*2b30*/  UMOV UR10, 0x0 ;  /* 0x00000000000a7882 */ /* 0x000fe20000000000 */
[----:B------:R-:W-:Y:S01]  /*2b40*/  DADD R32, |R32|, -2 ;  /* 0xc000000020207429 */ /* 0x000fe20000000200 */
[----:B------:R-:W-:-:S07]  /*2b50*/  UMOV UR11, 0x3fe00000 ;  /* 0x3fe00000000b7882 */ /* 0x000fce0000000000 */
[----:B------:R-:W-:Y:S01]  /*2b60*/  DMUL R34, R32, R34 ;  /* 0x0000002220227228 */ /* 0x000fe20000000000 */
[----:B------:R-:W-:Y:S02]  /*2b70*/  IMAD.MOV.U32 R32, RZ, RZ, 0x55555555 ;  /* 0x55555555ff207424 */ /* 0x000fe400078e00ff */
[----:B------:R-:W-:-:S06]  /*2b80*/  IMAD.MOV.U32 R33, RZ, RZ, 0x3fe55555 ;  /* 0x3fe55555ff217424 */ /* 0x000fcc00078e00ff */
[----:B------:R-:W-:-:S11]  /*2b90*/  DFMA R32, R34, UR10, R32 ;  /* 0x0000000a22207c2b */ /* 0x000fd60008000020 */
.L_x_51:
[----:B------:R-:W-:Y:S05]  /*2ba0*/  BSYNC.RECONVERGENT B3 ;  /* 0x0000000000037941 */ /* 0x000fea0003800200 */
.L_x_49:
[C---:B------:R-:W-:Y:S01]  /*2bb0*/  ISETP.NE.AND P0, PT, R41.reuse, R6, PT ;  /* 0x000000062900720c */ /* 0x040fe20003f05270 */
[-C--:B------:R-:W-:Y:S01]  /*2bc0*/  DFMA R26, R30, R32.reuse, R26 ;  /* 0x000000201e1a722b */ /* 0x080fe2000000001a */
[----:B------:R-:W-:Y:S01]  /*2bd0*/  VIADD R41, R41, 0x1 ;  /* 0x0000000129297836 */ /* 0x000fe20000000000 */
[----:B------:R-:W-:-:S10]  /*2be0*/  DFMA R24, R28, R32, R24 ;  /* 0x000000201c18722b */ /* 0x000fd40000000018 */
[----:B------:R-:W-:Y:S05]  /*2bf0*/  @P0 BRA `(.L_x_52) ;  /* 0xfffffff800b00947 */ /* 0x000fea000383ffff */
[----:B------:R-:W-:Y:S05]  /*2c00*/  BSYNC.RECONVERGENT B2 ;  /* 0x0000000000027941 */ /* 0x000fea0003800200 */
.L_x_46:
        /* <DEDUP_REMOVED lines=15> */
.L_x_54:
        /* <DEDUP_REMOVED lines=8> */
.L_x_55:
[----:B------:R-:W-:Y:S05]  /*2d80*/  BSYNC.RECONVERGENT B2 ;  /* 0x0000000000027941 */ /* 0x000fea0003800200 */
.L_x_53:
        /* <DEDUP_REMOVED lines=9> */
.L_x_45:
[----:B------:R-:W0:Y:S01]  /*2e20*/  LDCU UR6, c[0x0][0x3b4] ;  /* 0x00007680ff0677ac */ /* 0x000e220008000800 */
[----:B------:R-:W1:Y:S01]  /*2e30*/  LDC.64 R6, c[0x0][0x380] ;  /* 0x0000e000ff067b82 */ /* 0x000e620000000a00 */
[----:B------:R-:W-:Y:S02]  /*2e40*/  IMAD.IADD R2, R0, 0x1, R3 ;  /* 0x0000000100027824 */ /* 0x000fe400078e0203 */
[----:B------:R-:W-:-:S03]  /*2e50*/  IMAD.MOV.U32 R4, RZ, RZ, 0x3ff00000 ;  /* 0x3ff00000ff047424 */ /* 0x000fc600078e00ff */
[----:B------:R-:W-:-:S04]  /*2e60*/  LOP3.LUT R2, R2, 0x1, RZ, 0xc0, !PT ;  /* 0x0000000102027812 */ /* 0x000fc800078ec0ff */
[----:B------:R-:W-:-:S04]  /*2e70*/  ISETP.NE.U32.AND P0, PT, R2, 0x1, PT ;  /* 0x000000010200780c */ /* 0x000fc80003f05070 */
[----:B------:R-:W-:Y:S01]  /*2e80*/  FSEL R5, -R4, 1.875, !P0 ;  /* 0x3ff0000004057808 */ /* 0x000fe20004000100 */
[----:B------:R-:W-:Y:S02]  /*2e90*/  IMAD.MOV.U32 R4, RZ, RZ, RZ ;  /* 0x000000ffff047224 */ /* 0x000fe400078e00ff */
[----:B0-----:R-:W-:-:S04]  /*2ea0*/  IMAD R2, R3, UR6, R0 ;  /* 0x0000000603027c24 */ /* 0x001fc8000f8e0200 */
[----:B------:R-:W-:Y:S01]  /*2eb0*/  IMAD.SHL.U32 R13, R2, 0x2, RZ ;  /* 0x00000002020d7824 */ /* 0x000fe200078e00ff */
[-C--:B------:R-:W-:Y:S02]  /*2ec0*/  DMUL R8, R8, R4.reuse ;  /* 0x0000000408087228 */ /* 0x080fe40000000000 */
[----:B------:R-:W-:Y:S01]  /*2ed0*/  DMUL R10, R10, R4 ;  /* 0x000000040a0a7228 */ /* 0x000fe20000000000 */
[----:B-1----:R-:W-:-:S05]  /*2ee0*/  IMAD.WIDE R4, R13, 0x8, R6 ;  /* 0x000000080d047825 */ /* 0x002fca00078e0206 */
[----:B------:R0:W-:Y:S04]  /*2ef0*/  STG.E.64 desc[UR8][R4.64], R8 ;  /* 0x0000000804007986 */ /* 0x0001e8000c101b08 */
[----:B------:R0:W-:Y:S02]  /*2f00*/  STG.E.64 desc[UR8][R4.64+0x8], R10 ;  /* 0x0000080a04007986 */ /* 0x0001e4000c101b08 */
.L_x_42:
[----:B------:R-:W-:Y:S05]  /*2f10*/  BSYNC.RECONVERGENT B0 ;  /* 0x0000000000007941 */ /* 0x000fea0003800200 */
.L_x_41:
[----:B------:R-:W1:Y:S01]  /*2f20*/  LDC R2, c[0x0][0x3d4] ;  /* 0x0000f500ff027b82 */ /* 0x000e620000000800 */
[----:B------:R-:W-:-:S06]  /*2f30*/  UIADD3 UR6, UPT, UPT, UR4, 0x1, URZ ;  /* 0x0000000104067890 */ /* 0x000fcc000fffe0ff */
[----:B-1----:R-:W-:-:S13]  /*2f40*/  ISETP.NE.AND P0, PT, R2, UR6, PT ;  /* 0x0000000602007c0c */ /* 0x002fda000bf05270 */
[----:B------:R-:W-:Y:S05]  /*2f50*/  @!P0 EXIT ;  /* 0x000000000000894d */ /* 0x000fea0003800000 */
[----:B------:R-:W-:Y:S01]  /*2f60*/  VIADD R3, R3, UR7 ;  /* 0x0000000703037c36 */ /* 0x000fe20008000000 */
[----:B------:R-:W-:Y:S01]  /*2f70*/  UMOV UR4, UR6 ;  /* 0x0000000600047c82 */ /* 0x000fe20008000000 */
[----:B------:R-:W-:Y:S05]  /*2f80*/  BRA `(.L_x_57) ;  /* 0xfffffff000647947 */ /* 0x000fea000383ffff */
        .weak           $__internal_1_$__cuda_sm20_div_rn_f64_full
        .type           $__internal_1_$__cuda_sm20_div_rn_f64_full,@function
        .size           $__internal_1_$__cuda_sm20_div_rn_f64_full,(.L_x_65 - $__internal_1_$__cuda_sm20_div_rn_f64_full)
$__internal_1_$__cuda_sm20_div_rn_f64_full:
[C---:B------:R-:W-:Y:S01]  /*2f90*/  FSETP.GEU.AND P0, PT, |R11|.reuse, 1.469367938527859385e-39, PT ;  /* 0x001000000b00780b */ /* 0x040fe20003f0e200 */
[----:B------:R-:W-:Y:S01]  /*2fa0*/  IMAD.MOV.U32 R14, RZ, RZ, 0x1 ;  /* 0x00000001ff0e7424 */ /* 0x000fe200078e00ff */
[----:B------:R-:W-:Y:S01]  /*2fb0*/  LOP3.LUT R6, R11, 0x800fffff, RZ, 0xc0, !PT ;  /* 0x800fffff0b067812 */ /* 0x000fe200078ec0ff */
[----:B------:R-:W-:Y:S01]  /*2fc0*/  IMAD.MOV.U32 R28, RZ, RZ, 0x1ca00000 ;  /* 0x1ca00000ff1c7424 */ /* 0x000fe200078e00ff */
[C---:B------:R-:W-:Y:S01]  /*2fd0*/  FSETP.GEU.AND P2, PT, |R13|.reuse, 1.469367938527859385e-39, PT ;  /* 0x001000000d00780b */ /* 0x040fe20003f4e200 */
[----:B------:R-:W-:Y:S01]  /*2fe0*/  BSSY.RECONVERGENT B2, `(.L_x_58) ;  /* 0x0000053000027945 */ /* 0x000fe20003800200 */
        /* <DEDUP_REMOVED lines=9> */
[----:B------:R-:W-:Y:S02]  /*3080*/  @!P2 ISETP.GE.U32.AND P3, PT, R16, R17, PT ;  /* 0x000000111000a20c */ /* 0x000fe40003f66070 */
[----:B------:R-:W-:-:S02]  /*3090*/  @!P0 LOP3.LUT R30, R7, 0x7ff00000, RZ, 0xc0, !PT ;  /* 0x7ff00000071e8812 */ /* 0x000fc400078ec0ff */
[----:B------:R-:W-:-:S03]  /*30a0*/  @!P2 SEL R17, R28, 0x63400000, !P3 ;  /* 0x634000001c11a807 */ /* 0x000fc60005800000 */
[----:B------:R-:W-:Y:S01]  /*30b0*/  VIADD R32, R30, 0xffffffff ;  /* 0xffffffff1e207836 */ /* 0x000fe20000000000 */
[----:B------:R-:W-:Y:S01]  /*30c0*/  @!P2 LOP3.LUT R17, R17, 0x80000000, R13, 0xf8, !PT ;  /* 0x800000001111a812 */ /* 0x000fe200078ef80d */
[----:B0-----:R-:W-:-:S08]  /*30d0*/  DFMA R24, R14, -R6, 1 ;  /* 0x3ff000000e18742b */ /* 0x001fd00000000806 */
[----:B------:R-:W-:-:S08]  /*30e0*/  DFMA R24, R24, R24, R24 ;  /* 0x000000181818722b */ /* 0x000fd00000000018 */
[----:B------:R-:W-:Y:S01]  /*30f0*/  DFMA R26, R14, R24, R14 ;  /* 0x000000180e1a722b */ /* 0x000fe2000000000e */
[----:B------:R-:W-:Y:S01]  /*3100*/  SEL R15, R28, 0x63400000, !P1 ;  /* 0x634000001c0f7807 */ /* 0x000fe20004800000 */
[----:B------:R-:W-:Y:S01]  /*3110*/  IMAD.MOV.U32 R14, RZ, RZ, R12 ;  /* 0x000000ffff0e7224 */ /* 0x000fe200078e000c */
[----:B------:R-:W-:Y:S01]  /*3120*/  @!P2 LOP3.LUT R25, R17, 0x100000, RZ, 0xfc, !PT ;  /* 0x001000001119a812 */ /* 0x000fe200078efcff */
[----:B------:R-:W-:Y:S01]  /*3130*/  @!P2 IMAD.MOV.U32 R24, RZ, RZ, RZ ;  /* 0x000000ffff18a224 */ /* 0x000fe200078e00ff */
        /* <DEDUP_REMOVED lines=8> */
[----:B------:R-:W-:-:S03]  /*31c0*/  DFMA R26, R24, -R6, R14 ;  /* 0x80000006181a722b */ /* 0x000fc6000000000e */
[----:B------:R-:W-:-:S05]  /*31d0*/  ISETP.GT.U32.OR P0, PT, R32, 0x7feffffe, P0 ;  /* 0x7feffffe2000780c */ /* 0x000fca0000704470 */
[----:B------:R-:W-:-:S08]  /*31e0*/  DFMA R24, R28, R26, R24 ;  /* 0x0000001a1c18722b */ /* 0x000fd00000000018 */
[----:B------:R-:W-:Y:S05]  /*31f0*/  @P0 BRA `(.L_x_59) ;  /* 0x0000000000700947 */ /* 0x000fea0003800000 */
[----:B------:R-:W-:Y:S01]  /*3200*/  LOP3.LUT R13, R11, 0x7ff00000, RZ, 0xc0, !PT ;  /* 0x7ff000000b0d7812 */ /* 0x000fe200078ec0ff */
[----:B------:R-:W-:-:S03]  /*3210*/  IMAD.MOV.U32 R17, RZ, RZ, 0x1ca00000 ;  /* 0x1ca00000ff117424 */ /* 0x000fc600078e00ff */
[CC--:B------:R-:W-:Y:S02]  /*3220*/  VIADDMNMX R12, R16.reuse, -R13.reuse, 0xb9600000, !PT ;  /* 0xb9600000100c7446 */ /* 0x0c0fe4000780090d */
[----:B------:R-:W-:Y:S02]  /*3230*/  ISETP.GE.U32.AND P0, PT, R16, R13, PT ;  /* 0x0000000d1000720c */ /* 0x000fe40003f06070 */
[----:B------:R-:W-:Y:S02]  /*3240*/  VIMNMX R12, PT, PT, R12, 0x46a00000, PT ;  /* 0x46a000000c0c7848 */ /* 0x000fe40003fe0100 */
[----:B------:R-:W-:-:S05]  /*3250*/  SEL R13, R17, 0x63400000, !P0 ;  /* 0x63400000110d7807 */ /* 0x000fca0004000000 */
[----:B------:R-:W-:Y:S02]  /*3260*/  IMAD.IADD R26, R12, 0x1, -R13 ;  /* 0x000000010c1a7824 */ /* 0x000fe400078e0a0d */
[----:B------:R-:W-:Y:S02]  /*3270*/  IMAD.MOV.U32 R12, RZ, RZ, RZ ;  /* 0x000000ffff0c7224 */ /* 0x000fe400078e00ff */
        /* <DEDUP_REMOVED lines=20> */
.L_x_59:
        /* <DEDUP_REMOVED lines=16> */
.L_x_62:
[----:B------:R-:W-:Y:S01]  /*34c0*/  LOP3.LUT R17, R11, 0x80000, RZ, 0xfc, !PT ;  /* 0x000800000b117812 */ /* 0x000fe200078efcff */
[----:B------:R-:W-:Y:S01]  /*34d0*/  IMAD.MOV.U32 R16, RZ, RZ, R10 ;  /* 0x000000ffff107224 */ /* 0x000fe200078e000a */
[----:B------:R-:W-:Y:S06]  /*34e0*/  BRA `(.L_x_60) ;  /* 0x0000000000087947 */ /* 0x000fec0003800000 */
.L_x_61:
[----:B------:R-:W-:Y:S01]  /*34f0*/  LOP3.LUT R17, R13, 0x80000, RZ, 0xfc, !PT ;  /* 0x000800000d117812 */ /* 0x000fe200078efcff */
[----:B------:R-:W-:-:S07]  /*3500*/  IMAD.MOV.U32 R16, RZ, RZ, R12 ;  /* 0x000000ffff107224 */ /* 0x000fce00078e000c */
.L_x_60:
[----:B------:R-:W-:Y:S05]  /*3510*/  BSYNC.RECONVERGENT B2 ;  /* 0x0000000000027941 */ /* 0x000fea0003800200 */
.L_x_58:
[----:B------:R-:W-:Y:S02]  /*3520*/  IMAD.MOV.U32 R6, RZ, RZ, R2 ;  /* 0x000000ffff067224 */ /* 0x000fe400078e0002 */
[----:B------:R-:W-:-:S04]  /*3530*/  IMAD.MOV.U32 R7, RZ, RZ, 0x0 ;  /* 0x00000000ff077424 */ /* 0x000fc800078e00ff */
[----:B------:R-:W-:Y:S05]  /*3540*/  RET.REL.NODEC R6 `(_Z13projectKernelPdPfS0_S_S_biiiiidiiiiS_S_) ;  /* 0xffffffc806ac7950 */ /* 0x000fea0003c3ffff */
.L_x_63:
        /* <DEDUP_REMOVED lines=11> */
.L_x_65:


//--------------------- .nv.shared.reserved.0     --------------------------
	.section	.nv.shared.reserved.0,"aw",@nobits
	.weak		__nv_reservedSMEM_offset_0_alias
	.size		__nv_reservedSMEM_offset_0_alias, 0, 64
	.other		__nv_reservedSMEM_offset_0_alias,@"STO_CUDA_RESERVED_SHARED STV_DEFAULT"
__nv_reservedSMEM_offset_0_alias:
	.zero		0
	.zero		64


//--------------------- .nv.constant0._Z7onlyCtfPdS_S_ii --------------------------
	.section	.nv.constant0._Z7onlyCtfPdS_S_ii,"a",@progbits
	.sectionflags	@""
	.align	4
.nv.constant0._Z7onlyCtfPdS_S_ii:
	.zero		928


//--------------------- .nv.constant0._Z13projectKernelPdPfS0_S_S_biiiiidiiiiS_S_ --------------------------
	.section	.nv.constant0._Z13projectKernelPdPfS0_S_S_biiiiidiiiiS_S_,"a",@progbits
	.sectionflags	@""
	.align	4
.nv.constant0._Z13projectKernelPdPfS0_S_S_biiiiidiiiiS_S_:
	.zero		1000


//--------------------- SYMBOLS --------------------------

	.type		.nv.reservedSmem.offset0,@object
	.size		.nv.reservedSmem.offset0,0x4
